//
// Generated by NVIDIA NVVM Compiler
//
// Compiler Build ID: CL-36424714
// Cuda compilation tools, release 13.0, V13.0.88
// Based on NVVM 20.0.0
//

.version 9.0
.target sm_100
.address_size 64

	// .globl	_Z11nqueen_cudaPiS_S_S_iii
.func  (.param .b64 func_retval0) __internal_accurate_pow
(
	.param .b64 __internal_accurate_pow_param_0
)
;

.visible .entry _Z11nqueen_cudaPiS_S_S_iii(
	.param .u64 .ptr .align 1 _Z11nqueen_cudaPiS_S_S_iii_param_0,
	.param .u64 .ptr .align 1 _Z11nqueen_cudaPiS_S_S_iii_param_1,
	.param .u64 .ptr .align 1 _Z11nqueen_cudaPiS_S_S_iii_param_2,
	.param .u64 .ptr .align 1 _Z11nqueen_cudaPiS_S_S_iii_param_3,
	.param .u32 _Z11nqueen_cudaPiS_S_S_iii_param_4,
	.param .u32 _Z11nqueen_cudaPiS_S_S_iii_param_5,
	.param .u32 _Z11nqueen_cudaPiS_S_S_iii_param_6
)
{
	.reg .pred 	%p<45>;
	.reg .b32 	%r<186>;
	.reg .b64 	%rd<84>;
	.reg .b64 	%fd<144>;

	ld.param.u64 	%rd12, [_Z11nqueen_cudaPiS_S_S_iii_param_0];
	ld.param.u64 	%rd13, [_Z11nqueen_cudaPiS_S_S_iii_param_1];
	ld.param.u64 	%rd14, [_Z11nqueen_cudaPiS_S_S_iii_param_2];
	ld.param.u64 	%rd11, [_Z11nqueen_cudaPiS_S_S_iii_param_3];
	ld.param.u32 	%r169, [_Z11nqueen_cudaPiS_S_S_iii_param_4];
	ld.param.u32 	%r168, [_Z11nqueen_cudaPiS_S_S_iii_param_5];
	ld.param.u32 	%r48, [_Z11nqueen_cudaPiS_S_S_iii_param_6];
	cvta.to.global.u64 	%rd1, %rd14;
	cvta.to.global.u64 	%rd2, %rd13;
	cvta.to.global.u64 	%rd3, %rd12;
	setp.lt.s32 	%p1, %r168, 0;
	@%p1 bra 	$L__BB0_36;
	setp.gt.s32 	%p2, %r48, 0;
	mov.f64 	%fd3, 0d4024000000000000;
	{
	.reg .b32 %temp; 
	mov.b64 	{%temp, %r1}, %fd3;
	}
	@%p2 bra 	$L__BB0_2;
	bra.uni 	$L__BB0_25;
$L__BB0_2:
	and.b32  	%r2, %r48, 7;
	and.b32  	%r3, %r48, 3;
	and.b32  	%r4, %r48, 2147483640;
	and.b32  	%r5, %r48, 1;
	add.s64 	%rd8, %rd3, 16;
$L__BB0_3:
	mov.u32 	%r7, %r168;
	mov.u32 	%r6, %r169;
	mul.wide.u32 	%rd23, %r7, 4;
	add.s64 	%rd4, %rd3, %rd23;
	ld.global.u32 	%r8, [%rd4];
	mov.u32 	%r165, %r8;
$L__BB0_4:
	add.s32 	%r10, %r165, 1;
	setp.lt.s32 	%p9, %r10, %r48;
	@%p9 bra 	$L__BB0_8;
	setp.eq.s32 	%p10, %r8, -1;
	@%p10 bra 	$L__BB0_7;
	mul.wide.s32 	%rd24, %r8, 4;
	add.s64 	%rd25, %rd2, %rd24;
	mov.b32 	%r55, 0;
	st.global.u32 	[%rd25], %r55;
	mov.b32 	%r56, -1;
	st.global.u32 	[%rd4], %r56;
$L__BB0_7:
	add.s32 	%r168, %r7, -1;
	mov.u32 	%r169, %r6;
	bra.uni 	$L__BB0_12;
$L__BB0_8:
	mul.wide.s32 	%rd26, %r165, 4;
	add.s64 	%rd5, %rd2, %rd26;
	ld.global.u32 	%r57, [%rd5+4];
	setp.ne.s32 	%p11, %r57, 0;
	mov.u32 	%r165, %r10;
	@%p11 bra 	$L__BB0_4;
	setp.eq.s32 	%p12, %r8, -1;
	@%p12 bra 	$L__BB0_11;
	mul.wide.s32 	%rd27, %r8, 4;
	add.s64 	%rd28, %rd2, %rd27;
	mov.b32 	%r58, 0;
	st.global.u32 	[%rd28], %r58;
$L__BB0_11:
	st.global.u32 	[%rd4], %r10;
	mov.b32 	%r59, 1;
	st.global.u32 	[%rd5+4], %r59;
	add.s32 	%r168, %r7, 1;
	setp.eq.s32 	%p13, %r168, %r48;
	mov.u32 	%r169, %r6;
	@%p13 bra 	$L__BB0_13;
$L__BB0_12:
	setp.gt.s32 	%p44, %r168, -1;
	@%p44 bra 	$L__BB0_3;
	bra.uni 	$L__BB0_36;
$L__BB0_13:
	setp.lt.u32 	%p14, %r48, 8;
	mov.b32 	%r174, 0;
	mov.u32 	%r179, %r174;
	@%p14 bra 	$L__BB0_16;
	mov.b32 	%r166, 0;
	mov.f64 	%fd143, 0d0000000000000000;
	mov.u64 	%rd83, %rd8;
	mov.u32 	%r179, %r166;
$L__BB0_15:
	.pragma "nounroll";
	setp.lt.s32 	%p15, %r1, 0;
	ld.global.u32 	%r63, [%rd83+-16];
	cvt.rn.f64.s32 	%fd5, %r63;
	{
	.reg .b32 %temp; 
	mov.b64 	{%temp, %r64}, %fd143;
	}
	shr.u32 	%r65, %r64, 20;
	and.b32  	%r66, %r65, 2047;
	add.s32 	%r67, %r66, -1012;
	mov.b64 	%rd29, %fd143;
	shl.b64 	%rd30, %rd29, %r67;
	setp.eq.s64 	%p16, %rd30, -9223372036854775808;
	{ // callseq 0, 0
	.param .b64 param0;
	st.param.f64 	[param0], %fd143;
	.param .b64 retval0;
	call.uni (retval0), 
	__internal_accurate_pow, 
	(
	param0
	);
	ld.param.f64 	%fd6, [retval0];
	} // callseq 0
	neg.f64 	%fd8, %fd6;
	selp.f64 	%fd9, %fd8, %fd6, %p16;
	selp.f64 	%fd10, %fd9, %fd6, %p15;
	setp.eq.s32 	%p17, %r166, 0;
	selp.f64 	%fd11, 0d3FF0000000000000, %fd10, %p17;
	cvt.rn.f64.s32 	%fd12, %r179;
	fma.rn.f64 	%fd13, %fd11, %fd5, %fd12;
	cvt.rzi.s32.f64 	%r68, %fd13;
	ld.global.u32 	%r69, [%rd83+-12];
	cvt.rn.f64.s32 	%fd14, %r69;
	add.s32 	%r70, %r166, 1;
	cvt.rn.f64.u32 	%fd15, %r70;
	{
	.reg .b32 %temp; 
	mov.b64 	{%temp, %r71}, %fd15;
	}
	shr.u32 	%r72, %r71, 20;
	and.b32  	%r73, %r72, 2047;
	add.s32 	%r74, %r73, -1012;
	mov.b64 	%rd32, %fd15;
	shl.b64 	%rd33, %rd32, %r74;
	setp.eq.s64 	%p18, %rd33, -9223372036854775808;
	{ // callseq 1, 0
	.param .b64 param0;
	st.param.f64 	[param0], %fd15;
	.param .b64 retval0;
	call.uni (retval0), 
	__internal_accurate_pow, 
	(
	param0
	);
	ld.param.f64 	%fd16, [retval0];
	} // callseq 1
	neg.f64 	%fd18, %fd16;
	selp.f64 	%fd19, %fd18, %fd16, %p18;
	selp.f64 	%fd20, %fd19, %fd16, %p15;
	cvt.rn.f64.s32 	%fd21, %r68;
	fma.rn.f64 	%fd22, %fd20, %fd14, %fd21;
	cvt.rzi.s32.f64 	%r75, %fd22;
	ld.global.u32 	%r76, [%rd83+-8];
	cvt.rn.f64.s32 	%fd23, %r76;
	add.s32 	%r77, %r166, 2;
	cvt.rn.f64.u32 	%fd24, %r77;
	{
	.reg .b32 %temp; 
	mov.b64 	{%temp, %r78}, %fd24;
	}
	shr.u32 	%r79, %r78, 20;
	and.b32  	%r80, %r79, 2047;
	add.s32 	%r81, %r80, -1012;
	mov.b64 	%rd35, %fd24;
	shl.b64 	%rd36, %rd35, %r81;
	setp.eq.s64 	%p19, %rd36, -9223372036854775808;
	{ // callseq 2, 0
	.param .b64 param0;
	st.param.f64 	[param0], %fd24;
	.param .b64 retval0;
	call.uni (retval0), 
	__internal_accurate_pow, 
	(
	param0
	);
	ld.param.f64 	%fd25, [retval0];
	} // callseq 2
	neg.f64 	%fd27, %fd25;
	selp.f64 	%fd28, %fd27, %fd25, %p19;
	selp.f64 	%fd29, %fd28, %fd25, %p15;
	cvt.rn.f64.s32 	%fd30, %r75;
	fma.rn.f64 	%fd31, %fd29, %fd23, %fd30;
	cvt.rzi.s32.f64 	%r82, %fd31;
	ld.global.u32 	%r83, [%rd83+-4];
	cvt.rn.f64.s32 	%fd32, %r83;
	add.s32 	%r84, %r166, 3;
	cvt.rn.f64.u32 	%fd33, %r84;
	{
	.reg .b32 %temp; 
	mov.b64 	{%temp, %r85}, %fd33;
	}
	shr.u32 	%r86, %r85, 20;
	and.b32  	%r87, %r86, 2047;
	add.s32 	%r88, %r87, -1012;
	mov.b64 	%rd38, %fd33;
	shl.b64 	%rd39, %rd38, %r88;
	setp.eq.s64 	%p20, %rd39, -9223372036854775808;
	{ // callseq 3, 0
	.param .b64 param0;
	st.param.f64 	[param0], %fd33;
	.param .b64 retval0;
	call.uni (retval0), 
	__internal_accurate_pow, 
	(
	param0
	);
	ld.param.f64 	%fd34, [retval0];
	} // callseq 3
	neg.f64 	%fd36, %fd34;
	selp.f64 	%fd37, %fd36, %fd34, %p20;
	selp.f64 	%fd38, %fd37, %fd34, %p15;
	cvt.rn.f64.s32 	%fd39, %r82;
	fma.rn.f64 	%fd40, %fd38, %fd32, %fd39;
	cvt.rzi.s32.f64 	%r89, %fd40;
	ld.global.u32 	%r90, [%rd83];
	cvt.rn.f64.s32 	%fd41, %r90;
	add.s32 	%r91, %r166, 4;
	cvt.rn.f64.u32 	%fd42, %r91;
	{
	.reg .b32 %temp; 
	mov.b64 	{%temp, %r92}, %fd42;
	}
	shr.u32 	%r93, %r92, 20;
	and.b32  	%r94, %r93, 2047;
	add.s32 	%r95, %r94, -1012;
	mov.b64 	%rd41, %fd42;
	shl.b64 	%rd42, %rd41, %r95;
	setp.eq.s64 	%p21, %rd42, -9223372036854775808;
	{ // callseq 4, 0
	.param .b64 param0;
	st.param.f64 	[param0], %fd42;
	.param .b64 retval0;
	call.uni (retval0), 
	__internal_accurate_pow, 
	(
	param0
	);
	ld.param.f64 	%fd43, [retval0];
	} // callseq 4
	neg.f64 	%fd45, %fd43;
	selp.f64 	%fd46, %fd45, %fd43, %p21;
	selp.f64 	%fd47, %fd46, %fd43, %p15;
	cvt.rn.f64.s32 	%fd48, %r89;
	fma.rn.f64 	%fd49, %fd47, %fd41, %fd48;
	cvt.rzi.s32.f64 	%r96, %fd49;
	ld.global.u32 	%r97, [%rd83+4];
	cvt.rn.f64.s32 	%fd50, %r97;
	add.s32 	%r98, %r166, 5;
	cvt.rn.f64.u32 	%fd51, %r98;
	{
	.reg .b32 %temp; 
	mov.b64 	{%temp, %r99}, %fd51;
	}
	shr.u32 	%r100, %r99, 20;
	and.b32  	%r101, %r100, 2047;
	add.s32 	%r102, %r101, -1012;
	mov.b64 	%rd44, %fd51;
	shl.b64 	%rd45, %rd44, %r102;
	setp.eq.s64 	%p22, %rd45, -9223372036854775808;
	{ // callseq 5, 0
	.param .b64 param0;
	st.param.f64 	[param0], %fd51;
	.param .b64 retval0;
	call.uni (retval0), 
	__internal_accurate_pow, 
	(
	param0
	);
	ld.param.f64 	%fd52, [retval0];
	} // callseq 5
	neg.f64 	%fd54, %fd52;
	selp.f64 	%fd55, %fd54, %fd52, %p22;
	selp.f64 	%fd56, %fd55, %fd52, %p15;
	cvt.rn.f64.s32 	%fd57, %r96;
	fma.rn.f64 	%fd58, %fd56, %fd50, %fd57;
	cvt.rzi.s32.f64 	%r103, %fd58;
	ld.global.u32 	%r104, [%rd83+8];
	cvt.rn.f64.s32 	%fd59, %r104;
	add.s32 	%r105, %r166, 6;
	cvt.rn.f64.u32 	%fd60, %r105;
	{
	.reg .b32 %temp; 
	mov.b64 	{%temp, %r106}, %fd60;
	}
	shr.u32 	%r107, %r106, 20;
	and.b32  	%r108, %r107, 2047;
	add.s32 	%r109, %r108, -1012;
	mov.b64 	%rd47, %fd60;
	shl.b64 	%rd48, %rd47, %r109;
	setp.eq.s64 	%p23, %rd48, -9223372036854775808;
	{ // callseq 6, 0
	.param .b64 param0;
	st.param.f64 	[param0], %fd60;
	.param .b64 retval0;
	call.uni (retval0), 
	__internal_accurate_pow, 
	(
	param0
	);
	ld.param.f64 	%fd61, [retval0];
	} // callseq 6
	neg.f64 	%fd63, %fd61;
	selp.f64 	%fd64, %fd63, %fd61, %p23;
	selp.f64 	%fd65, %fd64, %fd61, %p15;
	cvt.rn.f64.s32 	%fd66, %r103;
	fma.rn.f64 	%fd67, %fd65, %fd59, %fd66;
	cvt.rzi.s32.f64 	%r110, %fd67;
	ld.global.u32 	%r111, [%rd83+12];
	cvt.rn.f64.s32 	%fd68, %r111;
	add.s32 	%r112, %r166, 7;
	cvt.rn.f64.u32 	%fd69, %r112;
	{
	.reg .b32 %temp; 
	mov.b64 	{%temp, %r113}, %fd69;
	}
	shr.u32 	%r114, %r113, 20;
	and.b32  	%r115, %r114, 2047;
	add.s32 	%r116, %r115, -1012;
	mov.b64 	%rd50, %fd69;
	shl.b64 	%rd51, %rd50, %r116;
	setp.eq.s64 	%p24, %rd51, -9223372036854775808;
	{ // callseq 7, 0
	.param .b64 param0;
	st.param.f64 	[param0], %fd69;
	.param .b64 retval0;
	call.uni (retval0), 
	__internal_accurate_pow, 
	(
	param0
	);
	ld.param.f64 	%fd70, [retval0];
	} // callseq 7
	neg.f64 	%fd72, %fd70;
	selp.f64 	%fd73, %fd72, %fd70, %p24;
	selp.f64 	%fd74, %fd73, %fd70, %p15;
	cvt.rn.f64.s32 	%fd75, %r110;
	fma.rn.f64 	%fd76, %fd74, %fd68, %fd75;
	cvt.rzi.s32.f64 	%r179, %fd76;
	add.f64 	%fd143, %fd143, 0d4020000000000000;
	add.s64 	%rd83, %rd83, 32;
	add.s32 	%r166, %r166, 8;
	setp.eq.s32 	%p25, %r166, %r4;
	mov.u32 	%r174, %r4;
	@%p25 bra 	$L__BB0_16;
	bra.uni 	$L__BB0_15;
$L__BB0_16:
	setp.eq.s32 	%p26, %r2, 0;
	@%p26 bra 	$L__BB0_24;
	add.s32 	%r118, %r2, -1;
	setp.lt.u32 	%p27, %r118, 3;
	@%p27 bra 	$L__BB0_19;
	setp.lt.s32 	%p28, %r1, 0;
	mul.wide.u32 	%rd53, %r174, 4;
	add.s64 	%rd54, %rd3, %rd53;
	ld.global.u32 	%r119, [%rd54];
	cvt.rn.f64.s32 	%fd77, %r119;
	cvt.rn.f64.u32 	%fd78, %r174;
	{
	.reg .b32 %temp; 
	mov.b64 	{%temp, %r120}, %fd78;
	}
	shr.u32 	%r121, %r120, 20;
	and.b32  	%r122, %r121, 2047;
	add.s32 	%r123, %r122, -1012;
	mov.b64 	%rd55, %fd78;
	shl.b64 	%rd56, %rd55, %r123;
	setp.eq.s64 	%p29, %rd56, -9223372036854775808;
	{ // callseq 8, 0
	.param .b64 param0;
	st.param.f64 	[param0], %fd78;
	.param .b64 retval0;
	call.uni (retval0), 
	__internal_accurate_pow, 
	(
	param0
	);
	ld.param.f64 	%fd79, [retval0];
	} // callseq 8
	neg.f64 	%fd81, %fd79;
	selp.f64 	%fd82, %fd81, %fd79, %p29;
	selp.f64 	%fd83, %fd82, %fd79, %p28;
	setp.eq.s32 	%p30, %r174, 0;
	selp.f64 	%fd84, 0d3FF0000000000000, %fd83, %p30;
	cvt.rn.f64.s32 	%fd85, %r179;
	fma.rn.f64 	%fd86, %fd84, %fd77, %fd85;
	cvt.rzi.s32.f64 	%r124, %fd86;
	add.s32 	%r125, %r174, 1;
	ld.global.u32 	%r126, [%rd54+4];
	cvt.rn.f64.s32 	%fd87, %r126;
	cvt.rn.f64.u32 	%fd88, %r125;
	{
	.reg .b32 %temp; 
	mov.b64 	{%temp, %r127}, %fd88;
	}
	shr.u32 	%r128, %r127, 20;
	and.b32  	%r129, %r128, 2047;
	add.s32 	%r130, %r129, -1012;
	mov.b64 	%rd58, %fd88;
	shl.b64 	%rd59, %rd58, %r130;
	setp.eq.s64 	%p31, %rd59, -9223372036854775808;
	{ // callseq 9, 0
	.param .b64 param0;
	st.param.f64 	[param0], %fd88;
	.param .b64 retval0;
	call.uni (retval0), 
	__internal_accurate_pow, 
	(
	param0
	);
	ld.param.f64 	%fd89, [retval0];
	} // callseq 9
	neg.f64 	%fd91, %fd89;
	selp.f64 	%fd92, %fd91, %fd89, %p31;
	selp.f64 	%fd93, %fd92, %fd89, %p28;
	cvt.rn.f64.s32 	%fd94, %r124;
	fma.rn.f64 	%fd95, %fd93, %fd87, %fd94;
	cvt.rzi.s32.f64 	%r131, %fd95;
	add.s32 	%r132, %r174, 2;
	ld.global.u32 	%r133, [%rd54+8];
	cvt.rn.f64.s32 	%fd96, %r133;
	cvt.rn.f64.u32 	%fd97, %r132;
	{
	.reg .b32 %temp; 
	mov.b64 	{%temp, %r134}, %fd97;
	}
	shr.u32 	%r135, %r134, 20;
	and.b32  	%r136, %r135, 2047;
	add.s32 	%r137, %r136, -1012;
	mov.b64 	%rd61, %fd97;
	shl.b64 	%rd62, %rd61, %r137;
	setp.eq.s64 	%p32, %rd62, -9223372036854775808;
	{ // callseq 10, 0
	.param .b64 param0;
	st.param.f64 	[param0], %fd97;
	.param .b64 retval0;
	call.uni (retval0), 
	__internal_accurate_pow, 
	(
	param0
	);
	ld.param.f64 	%fd98, [retval0];
	} // callseq 10
	neg.f64 	%fd100, %fd98;
	selp.f64 	%fd101, %fd100, %fd98, %p32;
	selp.f64 	%fd102, %fd101, %fd98, %p28;
	cvt.rn.f64.s32 	%fd103, %r131;
	fma.rn.f64 	%fd104, %fd102, %fd96, %fd103;
	cvt.rzi.s32.f64 	%r138, %fd104;
	add.s32 	%r139, %r174, 3;
	ld.global.u32 	%r140, [%rd54+12];
	cvt.rn.f64.s32 	%fd105, %r140;
	cvt.rn.f64.u32 	%fd106, %r139;
	{
	.reg .b32 %temp; 
	mov.b64 	{%temp, %r141}, %fd106;
	}
	shr.u32 	%r142, %r141, 20;
	and.b32  	%r143, %r142, 2047;
	add.s32 	%r144, %r143, -1012;
	mov.b64 	%rd64, %fd106;
	shl.b64 	%rd65, %rd64, %r144;
	setp.eq.s64 	%p33, %rd65, -9223372036854775808;
	{ // callseq 11, 0
	.param .b64 param0;
	st.param.f64 	[param0], %fd106;
	.param .b64 retval0;
	call.uni (retval0), 
	__internal_accurate_pow, 
	(
	param0
	);
	ld.param.f64 	%fd107, [retval0];
	} // callseq 11
	neg.f64 	%fd109, %fd107;
	selp.f64 	%fd110, %fd109, %fd107, %p33;
	selp.f64 	%fd111, %fd110, %fd107, %p28;
	cvt.rn.f64.s32 	%fd112, %r138;
	fma.rn.f64 	%fd113, %fd111, %fd105, %fd112;
	cvt.rzi.s32.f64 	%r179, %fd113;
	add.s32 	%r174, %r174, 4;
$L__BB0_19:
	setp.eq.s32 	%p34, %r3, 0;
	@%p34 bra 	$L__BB0_24;
	setp.eq.s32 	%p35, %r3, 1;
	@%p35 bra 	$L__BB0_22;
	setp.lt.s32 	%p36, %r1, 0;
	mul.wide.u32 	%rd67, %r174, 4;
	add.s64 	%rd68, %rd3, %rd67;
	ld.global.u32 	%r146, [%rd68];
	cvt.rn.f64.s32 	%fd114, %r146;
	cvt.rn.f64.u32 	%fd115, %r174;
	{
	.reg .b32 %temp; 
	mov.b64 	{%temp, %r147}, %fd115;
	}
	shr.u32 	%r148, %r147, 20;
	and.b32  	%r149, %r148, 2047;
	add.s32 	%r150, %r149, -1012;
	mov.b64 	%rd69, %fd115;
	shl.b64 	%rd70, %rd69, %r150;
	setp.eq.s64 	%p37, %rd70, -9223372036854775808;
	{ // callseq 12, 0
	.param .b64 param0;
	st.param.f64 	[param0], %fd115;
	.param .b64 retval0;
	call.uni (retval0), 
	__internal_accurate_pow, 
	(
	param0
	);
	ld.param.f64 	%fd116, [retval0];
	} // callseq 12
	neg.f64 	%fd118, %fd116;
	selp.f64 	%fd119, %fd118, %fd116, %p37;
	selp.f64 	%fd120, %fd119, %fd116, %p36;
	setp.eq.s32 	%p38, %r174, 0;
	selp.f64 	%fd121, 0d3FF0000000000000, %fd120, %p38;
	cvt.rn.f64.s32 	%fd122, %r179;
	fma.rn.f64 	%fd123, %fd121, %fd114, %fd122;
	cvt.rzi.s32.f64 	%r151, %fd123;
	add.s32 	%r152, %r174, 1;
	ld.global.u32 	%r153, [%rd68+4];
	cvt.rn.f64.s32 	%fd124, %r153;
	cvt.rn.f64.u32 	%fd125, %r152;
	{
	.reg .b32 %temp; 
	mov.b64 	{%temp, %r154}, %fd125;
	}
	shr.u32 	%r155, %r154, 20;
	and.b32  	%r156, %r155, 2047;
	add.s32 	%r157, %r156, -1012;
	mov.b64 	%rd72, %fd125;
	shl.b64 	%rd73, %rd72, %r157;
	setp.eq.s64 	%p39, %rd73, -9223372036854775808;
	{ // callseq 13, 0
	.param .b64 param0;
	st.param.f64 	[param0], %fd125;
	.param .b64 retval0;
	call.uni (retval0), 
	__internal_accurate_pow, 
	(
	param0
	);
	ld.param.f64 	%fd126, [retval0];
	} // callseq 13
	neg.f64 	%fd128, %fd126;
	selp.f64 	%fd129, %fd128, %fd126, %p39;
	selp.f64 	%fd130, %fd129, %fd126, %p36;
	cvt.rn.f64.s32 	%fd131, %r151;
	fma.rn.f64 	%fd132, %fd130, %fd124, %fd131;
	cvt.rzi.s32.f64 	%r179, %fd132;
	add.s32 	%r174, %r174, 2;
$L__BB0_22:
	setp.eq.s32 	%p40, %r5, 0;
	@%p40 bra 	$L__BB0_24;
	setp.lt.s32 	%p41, %r1, 0;
	mul.wide.u32 	%rd75, %r174, 4;
	add.s64 	%rd76, %rd3, %rd75;
	ld.global.u32 	%r158, [%rd76];
	cvt.rn.f64.s32 	%fd133, %r158;
	cvt.rn.f64.u32 	%fd134, %r174;
	{
	.reg .b32 %temp; 
	mov.b64 	{%temp, %r159}, %fd134;
	}
	shr.u32 	%r160, %r159, 20;
	and.b32  	%r161, %r160, 2047;
	add.s32 	%r162, %r161, -1012;
	mov.b64 	%rd77, %fd134;
	shl.b64 	%rd78, %rd77, %r162;
	setp.eq.s64 	%p42, %rd78, -9223372036854775808;
	{ // callseq 14, 0
	.param .b64 param0;
	st.param.f64 	[param0], %fd134;
	.param .b64 retval0;
	call.uni (retval0), 
	__internal_accurate_pow, 
	(
	param0
	);
	ld.param.f64 	%fd135, [retval0];
	} // callseq 14
	neg.f64 	%fd137, %fd135;
	selp.f64 	%fd138, %fd137, %fd135, %p42;
	selp.f64 	%fd139, %fd138, %fd135, %p41;
	setp.eq.s32 	%p43, %r174, 0;
	selp.f64 	%fd140, 0d3FF0000000000000, %fd139, %p43;
	cvt.rn.f64.s32 	%fd141, %r179;
	fma.rn.f64 	%fd142, %fd140, %fd133, %fd141;
	cvt.rzi.s32.f64 	%r179, %fd142;
$L__BB0_24:
	add.s32 	%r169, %r6, 1;
	mul.wide.s32 	%rd80, %r6, 4;
	add.s64 	%rd81, %rd1, %rd80;
	st.global.u32 	[%rd81], %r179;
	mov.u32 	%r168, %r7;
	bra.uni 	$L__BB0_12;
$L__BB0_25:
	mov.u32 	%r36, %r168;
	mul.wide.u32 	%rd15, %r36, 4;
	add.s64 	%rd9, %rd3, %rd15;
	ld.global.u32 	%r37, [%rd9];
	mov.u32 	%r182, %r37;
$L__BB0_26:
	add.s32 	%r39, %r182, 1;
	setp.ge.s32 	%p3, %r39, %r48;
	@%p3 bra 	$L__BB0_32;
	mul.wide.s32 	%rd18, %r182, 4;
	add.s64 	%rd10, %rd2, %rd18;
	ld.global.u32 	%r51, [%rd10+4];
	setp.ne.s32 	%p5, %r51, 0;
	mov.u32 	%r182, %r39;
	@%p5 bra 	$L__BB0_26;
	setp.eq.s32 	%p6, %r37, -1;
	@%p6 bra 	$L__BB0_30;
	mul.wide.s32 	%rd19, %r37, 4;
	add.s64 	%rd20, %rd2, %rd19;
	mov.b32 	%r52, 0;
	st.global.u32 	[%rd20], %r52;
$L__BB0_30:
	st.global.u32 	[%rd9], %r39;
	mov.b32 	%r53, 1;
	st.global.u32 	[%rd10+4], %r53;
	add.s32 	%r168, %r36, 1;
	setp.ne.s32 	%p7, %r168, %r48;
	@%p7 bra 	$L__BB0_35;
	add.s32 	%r41, %r169, 1;
	mul.wide.s32 	%rd21, %r169, 4;
	add.s64 	%rd22, %rd1, %rd21;
	mov.b32 	%r54, 0;
	st.global.u32 	[%rd22], %r54;
	mov.u32 	%r168, %r36;
	mov.u32 	%r169, %r41;
	bra.uni 	$L__BB0_35;
$L__BB0_32:
	setp.eq.s32 	%p4, %r37, -1;
	@%p4 bra 	$L__BB0_34;
	mul.wide.s32 	%rd16, %r37, 4;
	add.s64 	%rd17, %rd2, %rd16;
	mov.b32 	%r49, 0;
	st.global.u32 	[%rd17], %r49;
	mov.b32 	%r50, -1;
	st.global.u32 	[%rd9], %r50;
$L__BB0_34:
	add.s32 	%r168, %r36, -1;
$L__BB0_35:
	setp.gt.s32 	%p8, %r168, -1;
	@%p8 bra 	$L__BB0_25;
$L__BB0_36:
	cvta.to.global.u64 	%rd82, %rd11;
	st.global.u32 	[%rd82], %r169;
	ret;

}
.func  (.param .b64 func_retval0) __internal_accurate_pow(
	.param .b64 __internal_accurate_pow_param_0
)
{
	.reg .pred 	%p<8>;
	.reg .b32 	%r<46>;
	.reg .b32 	%f<3>;
	.reg .b64 	%fd<109>;

	ld.param.f64 	%fd10, [__internal_accurate_pow_param_0];
	mov.f64 	%fd11, 0d4024000000000000;
	{
	.reg .b32 %temp; 
	mov.b64 	{%temp, %r8}, %fd11;
	}
	{
	.reg .b32 %temp; 
	mov.b64 	{%r9, %temp}, %fd11;
	}
	shr.u32 	%r10, %r8, 20;
	setp.lt.u32 	%p1, %r8, 1048576;
	mov.f64 	%fd12, 0d4384000000000000;
	{
	.reg .b32 %temp; 
	mov.b64 	{%temp, %r11}, %fd12;
	}
	{
	.reg .b32 %temp; 
	mov.b64 	{%r12, %temp}, %fd12;
	}
	shr.u32 	%r13, %r11, 20;
	add.s32 	%r14, %r13, -54;
	selp.b32 	%r15, %r12, %r9, %p1;
	selp.b32 	%r16, %r11, %r8, %p1;
	selp.b32 	%r1, %r14, %r10, %p1;
	add.s32 	%r45, %r1, -1023;
	and.b32  	%r17, %r16, -2146435073;
	or.b32  	%r18, %r17, 1072693248;
	mov.b64 	%fd107, {%r15, %r18};
	setp.lt.u32 	%p2, %r18, 1073127583;
	@%p2 bra 	$L__BB1_2;
	{
	.reg .b32 %temp; 
	mov.b64 	{%r19, %temp}, %fd107;
	}
	{
	.reg .b32 %temp; 
	mov.b64 	{%temp, %r20}, %fd107;
	}
	add.s32 	%r21, %r20, -1048576;
	mov.b64 	%fd107, {%r19, %r21};
	add.s32 	%r45, %r1, -1022;
$L__BB1_2:
	add.f64 	%fd13, %fd107, 0dBFF0000000000000;
	add.f64 	%fd14, %fd107, 0d3FF0000000000000;
	rcp.approx.ftz.f64 	%fd15, %fd14;
	neg.f64 	%fd16, %fd14;
	fma.rn.f64 	%fd17, %fd16, %fd15, 0d3FF0000000000000;
	fma.rn.f64 	%fd18, %fd17, %fd17, %fd17;
	fma.rn.f64 	%fd19, %fd18, %fd15, %fd15;
	mul.f64 	%fd20, %fd13, %fd19;
	fma.rn.f64 	%fd21, %fd13, %fd19, %fd20;
	mul.f64 	%fd22, %fd21, %fd21;
	fma.rn.f64 	%fd23, %fd22, 0d3EB0F5FF7D2CAFE2, 0d3ED0F5D241AD3B5A;
	fma.rn.f64 	%fd24, %fd23, %fd22, 0d3EF3B20A75488A3F;
	fma.rn.f64 	%fd25, %fd24, %fd22, 0d3F1745CDE4FAECD5;
	fma.rn.f64 	%fd26, %fd25, %fd22, 0d3F3C71C7258A578B;
	fma.rn.f64 	%fd27, %fd26, %fd22, 0d3F6249249242B910;
	fma.rn.f64 	%fd28, %fd27, %fd22, 0d3F89999999999DFB;
	sub.f64 	%fd29, %fd13, %fd21;
	add.f64 	%fd30, %fd29, %fd29;
	neg.f64 	%fd31, %fd21;
	fma.rn.f64 	%fd32, %fd31, %fd13, %fd30;
	mul.f64 	%fd33, %fd19, %fd32;
	fma.rn.f64 	%fd34, %fd22, %fd28, 0d3FB5555555555555;
	mov.f64 	%fd35, 0d3FB5555555555555;
	sub.f64 	%fd36, %fd35, %fd34;
	fma.rn.f64 	%fd37, %fd22, %fd28, %fd36;
	add.f64 	%fd38, %fd37, 0dBC46A4CB00B9E7B0;
	add.f64 	%fd39, %fd34, %fd38;
	sub.f64 	%fd40, %fd34, %fd39;
	add.f64 	%fd41, %fd38, %fd40;
	mul.rn.f64 	%fd42, %fd21, %fd21;
	neg.f64 	%fd43, %fd42;
	fma.rn.f64 	%fd44, %fd21, %fd21, %fd43;
	{
	.reg .b32 %temp; 
	mov.b64 	{%r22, %temp}, %fd33;
	}
	{
	.reg .b32 %temp; 
	mov.b64 	{%temp, %r23}, %fd33;
	}
	add.s32 	%r24, %r23, 1048576;
	mov.b64 	%fd45, {%r22, %r24};
	fma.rn.f64 	%fd46, %fd21, %fd45, %fd44;
	mul.rn.f64 	%fd47, %fd42, %fd21;
	neg.f64 	%fd48, %fd47;
	fma.rn.f64 	%fd49, %fd42, %fd21, %fd48;
	fma.rn.f64 	%fd50, %fd42, %fd33, %fd49;
	fma.rn.f64 	%fd51, %fd46, %fd21, %fd50;
	mul.rn.f64 	%fd52, %fd39, %fd47;
	neg.f64 	%fd53, %fd52;
	fma.rn.f64 	%fd54, %fd39, %fd47, %fd53;
	fma.rn.f64 	%fd55, %fd39, %fd51, %fd54;
	fma.rn.f64 	%fd56, %fd41, %fd47, %fd55;
	add.f64 	%fd57, %fd52, %fd56;
	sub.f64 	%fd58, %fd52, %fd57;
	add.f64 	%fd59, %fd56, %fd58;
	add.f64 	%fd60, %fd21, %fd57;
	sub.f64 	%fd61, %fd21, %fd60;
	add.f64 	%fd62, %fd57, %fd61;
	add.f64 	%fd63, %fd59, %fd62;
	add.f64 	%fd64, %fd33, %fd63;
	add.f64 	%fd65, %fd60, %fd64;
	sub.f64 	%fd66, %fd60, %fd65;
	add.f64 	%fd67, %fd64, %fd66;
	xor.b32  	%r25, %r45, -2147483648;
	mov.b32 	%r26, 1127219200;
	mov.b64 	%fd68, {%r25, %r26};
	mov.b32 	%r27, -2147483648;
	mov.b64 	%fd69, {%r27, %r26};
	sub.f64 	%fd70, %fd68, %fd69;
	fma.rn.f64 	%fd71, %fd70, 0d3FE62E42FEFA39EF, %fd65;
	fma.rn.f64 	%fd72, %fd70, 0dBFE62E42FEFA39EF, %fd71;
	sub.f64 	%fd73, %fd72, %fd65;
	sub.f64 	%fd74, %fd67, %fd73;
	fma.rn.f64 	%fd75, %fd70, 0d3C7ABC9E3B39803F, %fd74;
	add.f64 	%fd76, %fd71, %fd75;
	sub.f64 	%fd77, %fd71, %fd76;
	add.f64 	%fd78, %fd75, %fd77;
	{
	.reg .b32 %temp; 
	mov.b64 	{%temp, %r28}, %fd10;
	}
	{
	.reg .b32 %temp; 
	mov.b64 	{%r29, %temp}, %fd10;
	}
	shl.b32 	%r30, %r28, 1;
	setp.gt.u32 	%p3, %r30, -33554433;
	and.b32  	%r31, %r28, -15728641;
	selp.b32 	%r32, %r31, %r28, %p3;
	mov.b64 	%fd79, {%r29, %r32};
	mul.rn.f64 	%fd80, %fd76, %fd79;
	neg.f64 	%fd81, %fd80;
	fma.rn.f64 	%fd82, %fd76, %fd79, %fd81;
	fma.rn.f64 	%fd83, %fd78, %fd79, %fd82;
	add.f64 	%fd4, %fd80, %fd83;
	sub.f64 	%fd84, %fd80, %fd4;
	add.f64 	%fd5, %fd83, %fd84;
	fma.rn.f64 	%fd85, %fd4, 0d3FF71547652B82FE, 0d4338000000000000;
	{
	.reg .b32 %temp; 
	mov.b64 	{%r5, %temp}, %fd85;
	}
	mov.f64 	%fd86, 0dC338000000000000;
	add.rn.f64 	%fd87, %fd85, %fd86;
	fma.rn.f64 	%fd88, %fd87, 0dBFE62E42FEFA39EF, %fd4;
	fma.rn.f64 	%fd89, %fd87, 0dBC7ABC9E3B39803F, %fd88;
	fma.rn.f64 	%fd90, %fd89, 0d3E5ADE1569CE2BDF, 0d3E928AF3FCA213EA;
	fma.rn.f64 	%fd91, %fd90, %fd89, 0d3EC71DEE62401315;
	fma.rn.f64 	%fd92, %fd91, %fd89, 0d3EFA01997C89EB71;
	fma.rn.f64 	%fd93, %fd92, %fd89, 0d3F2A01A014761F65;
	fma.rn.f64 	%fd94, %fd93, %fd89, 0d3F56C16C1852B7AF;
	fma.rn.f64 	%fd95, %fd94, %fd89, 0d3F81111111122322;
	fma.rn.f64 	%fd96, %fd95, %fd89, 0d3FA55555555502A1;
	fma.rn.f64 	%fd97, %fd96, %fd89, 0d3FC5555555555511;
	fma.rn.f64 	%fd98, %fd97, %fd89, 0d3FE000000000000B;
	fma.rn.f64 	%fd99, %fd98, %fd89, 0d3FF0000000000000;
	fma.rn.f64 	%fd100, %fd99, %fd89, 0d3FF0000000000000;
	{
	.reg .b32 %temp; 
	mov.b64 	{%r6, %temp}, %fd100;
	}
	{
	.reg .b32 %temp; 
	mov.b64 	{%temp, %r7}, %fd100;
	}
	shl.b32 	%r33, %r5, 20;
	add.s32 	%r34, %r33, %r7;
	mov.b64 	%fd108, {%r6, %r34};
	{
	.reg .b32 %temp; 
	mov.b64 	{%temp, %r35}, %fd4;
	}
	mov.b32 	%f2, %r35;
	abs.f32 	%f1, %f2;
	setp.lt.f32 	%p4, %f1, 0f4086232B;
	@%p4 bra 	$L__BB1_5;
	setp.lt.f64 	%p5, %fd4, 0d0000000000000000;
	add.f64 	%fd101, %fd4, 0d7FF0000000000000;
	selp.f64 	%fd108, 0d0000000000000000, %fd101, %p5;
	setp.geu.f32 	%p6, %f1, 0f40874800;
	@%p6 bra 	$L__BB1_5;
	shr.u32 	%r36, %r5, 31;
	add.s32 	%r37, %r5, %r36;
	shr.s32 	%r38, %r37, 1;
	shl.b32 	%r39, %r38, 20;
	add.s32 	%r40, %r7, %r39;
	mov.b64 	%fd102, {%r6, %r40};
	sub.s32 	%r41, %r5, %r38;
	shl.b32 	%r42, %r41, 20;
	add.s32 	%r43, %r42, 1072693248;
	mov.b32 	%r44, 0;
	mov.b64 	%fd103, {%r44, %r43};
	mul.f64 	%fd108, %fd103, %fd102;
$L__BB1_5:
	abs.f64 	%fd104, %fd108;
	setp.eq.f64 	%p7, %fd104, 0d7FF0000000000000;
	fma.rn.f64 	%fd105, %fd108, %fd5, %fd108;
	selp.f64 	%fd106, %fd108, %fd105, %p7;
	st.param.f64 	[func_retval0], %fd106;
	ret;

}


// ===== COMPILED SASS (sm_100) =====

	.target	sm_100

	.elftype	@"ET_EXEC"


//--------------------- .note.nv.tkinfo           --------------------------
	.section	.note.nv.tkinfo,"",@"SHT_NOTE"
	.sectionflags	@"SHF_NOTE_NV_TKINFO"
	.tkinfo
        /*0018*/ 	.word	0x00000002
        /*0030*/ 	.string	""
        /*0030*/ 	.string	"ptxas"
        /*0030*/ 	.string	"Cuda compilation tools, release 13.0, V13.0.88"
        /*0030*/ 	.string	"Build cuda_13.0.r13.0/compiler.36424714_0"
        /*0030*/ 	.string	"-arch sm_100 -m 64 "



//--------------------- .note.nv.cuinfo           --------------------------
	.section	.note.nv.cuinfo,"",@"SHT_NOTE"
	.sectionflags	@"SHF_NOTE_NV_CUINFO"
        /*0018*/ 	.short	0x0002
        /*001a*/ 	.short	0x0064
        /*001c*/ 	.short	0x0082
	.zero		2


//--------------------- .nv.info                  --------------------------
	.section	.nv.info,"",@"SHT_CUDA_INFO"
	.align	4


	//----- nvinfo : EIATTR_REGCOUNT
	.align		4
        /*0000*/ 	.byte	0x04, 0x2f
        /*0002*/ 	.short	(.L_1 - .L_0)
	.align		4
.L_0:
        /*0004*/ 	.word	index@(_Z11nqueen_cudaPiS_S_S_iii)
        /*0008*/ 	.word	0x00000022


	//----- nvinfo : EIATTR_FRAME_SIZE
	.align		4
.L_1:
        /*000c*/ 	.byte	0x04, 0x11
        /*000e*/ 	.short	(.L_3 - .L_2)
	.align		4
.L_2:
        /*0010*/ 	.word	index@($_Z11nqueen_cudaPiS_S_S_iii$__internal_accurate_pow)
        /*0014*/ 	.word	0x00000000


	//----- nvinfo : EIATTR_FRAME_SIZE
	.align		4
.L_3:
        /*0018*/ 	.byte	0x04, 0x11
        /*001a*/ 	.short	(.L_5 - .L_4)
	.align		4
.L_4:
        /*001c*/ 	.word	index@(_Z11nqueen_cudaPiS_S_S_iii)
        /*0020*/ 	.word	0x00000000


	//----- nvinfo : EIATTR_MIN_STACK_SIZE
	.align		4
.L_5:
        /*0024*/ 	.byte	0x04, 0x12
        /*0026*/ 	.short	(.L_7 - .L_6)
	.align		4
.L_6:
        /*0028*/ 	.word	index@(_Z11nqueen_cudaPiS_S_S_iii)
        /*002c*/ 	.word	0x00000000
.L_7:


//--------------------- .nv.compat                --------------------------
	.section	.nv.compat,"",@"SHT_CUDA_COMPAT_INFO"
	.align	4
        /*0000*/ 	.byte	0x02, 0x09, 0x00, 0x00, 0x02, 0x02, 0x01, 0x00, 0x02, 0x05, 0x05, 0x00, 0x03, 0x07, 0x01, 0x01
        /*0010*/ 	.byte	0x02, 0x03, 0x00, 0x00, 0x02, 0x06, 0x01, 0x00, 0x04, 0x0b, 0x08, 0x00, 0x01, 0x00, 0x00, 0x00
        /*0020*/ 	.byte	0x00, 0x00, 0x00, 0x00


//--------------------- .nv.info._Z11nqueen_cudaPiS_S_S_iii --------------------------
	.section	.nv.info._Z11nqueen_cudaPiS_S_S_iii,"",@"SHT_CUDA_INFO"
	.sectionflags	@""
	.align	4


	//----- nvinfo : EIATTR_CUDA_API_VERSION
	.align		4
        /*0000*/ 	.byte	0x04, 0x37
        /*0002*/ 	.short	(.L_9 - .L_8)
.L_8:
        /*0004*/ 	.word	0x00000082


	//----- nvinfo : EIATTR_KPARAM_INFO
	.align		4
.L_9:
        /*0008*/ 	.byte	0x04, 0x17
        /*000a*/ 	.short	(.L_11 - .L_10)
.L_10:
        /*000c*/ 	.word	0x00000000
        /*0010*/ 	.short	0x0006
        /*0012*/ 	.short	0x0028
        /*0014*/ 	.byte	0x00, 0xf0, 0x11, 0x00


	//----- nvinfo : EIATTR_KPARAM_INFO
	.align		4
.L_11:
        /*0018*/ 	.byte	0x04, 0x17
        /*001a*/ 	.short	(.L_13 - .L_12)
.L_12:
        /*001c*/ 	.word	0x00000000
        /*0020*/ 	.short	0x0005
        /*0022*/ 	.short	0x0024
        /*0024*/ 	.byte	0x00, 0xf0, 0x11, 0x00


	//----- nvinfo : EIATTR_KPARAM_INFO
	.align		4
.L_13:
        /*0028*/ 	.byte	0x04, 0x17
        /*002a*/ 	.short	(.L_15 - .L_14)
.L_14:
        /*002c*/ 	.word	0x00000000
        /*0030*/ 	.short	0x0004
        /*0032*/ 	.short	0x0020
        /*0034*/ 	.byte	0x00, 0xf0, 0x11, 0x00


	//----- nvinfo : EIATTR_KPARAM_INFO
	.align		4
.L_15:
        /*0038*/ 	.byte	0x04, 0x17
        /*003a*/ 	.short	(.L_17 - .L_16)
.L_16:
        /*003c*/ 	.word	0x00000000
        /*0040*/ 	.short	0x0003
        /*0042*/ 	.short	0x0018
        /*0044*/ 	.byte	0x00, 0xf5, 0x21, 0x00


	//----- nvinfo : EIATTR_KPARAM_INFO
	.align		4
.L_17:
        /*0048*/ 	.byte	0x04, 0x17
        /*004a*/ 	.short	(.L_19 - .L_18)
.L_18:
        /*004c*/ 	.word	0x00000000
        /*0050*/ 	.short	0x0002
        /*0052*/ 	.short	0x0010
        /*0054*/ 	.byte	0x00, 0xf5, 0x21, 0x00


	//----- nvinfo : EIATTR_KPARAM_INFO
	.align		4
.L_19:
        /*0058*/ 	.byte	0x04, 0x17
        /*005a*/ 	.short	(.L_21 - .L_20)
.L_20:
        /*005c*/ 	.word	0x00000000
        /*0060*/ 	.short	0x0001
        /*0062*/ 	.short	0x0008
        /*0064*/ 	.byte	0x00, 0xf5, 0x21, 0x00


	//----- nvinfo : EIATTR_KPARAM_INFO
	.align		4
.L_21:
        /*0068*/ 	.byte	0x04, 0x17
        /*006a*/ 	.short	(.L_23 - .L_22)
.L_22:
        /*006c*/ 	.word	0x00000000
        /*0070*/ 	.short	0x0000
        /*0072*/ 	.short	0x0000
        /*0074*/ 	.byte	0x00, 0xf5, 0x21, 0x00


	//----- nvinfo : EIATTR_SPARSE_MMA_MASK
	.align		4
.L_23:
        /*0078*/ 	.byte	0x03, 0x50
        /*007a*/ 	.short	0x0000


	//----- nvinfo : EIATTR_MAXREG_COUNT
	.align		4
        /*007c*/ 	.byte	0x03, 0x1b
        /*007e*/ 	.short	0x00ff


	//----- nvinfo : EIATTR_MERCURY_ISA_VERSION
	.align		4
        /*0080*/ 	.byte	0x03, 0x5f
        /*0082*/ 	.short	0x0101


	//----- nvinfo : EIATTR_VRC_CTA_INIT_COUNT
	.align		4
        /*0084*/ 	.byte	0x02, 0x4a
	.zero		1
	.zero		1


	//----- nvinfo : EIATTR_EXIT_INSTR_OFFSETS
	.align		4
        /*0088*/ 	.byte	0x04, 0x1c
        /*008a*/ 	.short	(.L_25 - .L_24)


	//   ....[0]....
.L_24:
        /*008c*/ 	.word	0x00001490


	//----- nvinfo : EIATTR_CRS_STACK_SIZE
	.align		4
.L_25:
        /*0090*/ 	.byte	0x04, 0x1e
        /*0092*/ 	.short	(.L_27 - .L_26)
.L_26:
        /*0094*/ 	.word	0x00000000


	//----- nvinfo : EIATTR_CBANK_PARAM_SIZE
	.align		4
.L_27:
        /*0098*/ 	.byte	0x03, 0x19
        /*009a*/ 	.short	0x002c


	//----- nvinfo : EIATTR_PARAM_CBANK
	.align		4
        /*009c*/ 	.byte	0x04, 0x0a
        /*009e*/ 	.short	(.L_29 - .L_28)
	.align		4
.L_28:
        /*00a0*/ 	.word	index@(.nv.constant0._Z11nqueen_cudaPiS_S_S_iii)
        /*00a4*/ 	.short	0x0380
        /*00a6*/ 	.short	0x002c


	//----- nvinfo : EIATTR_SW_WAR
	.align		4
.L_29:
        /*00a8*/ 	.byte	0x04, 0x36
        /*00aa*/ 	.short	(.L_31 - .L_30)
.L_30:
        /*00ac*/ 	.word	0x00000008
.L_31:


//--------------------- .nv.callgraph             --------------------------
	.section	.nv.callgraph,"",@"SHT_CUDA_CALLGRAPH"
	.align	4
	.sectionentsize	8
	.align		4
        /*0000*/ 	.word	0x00000000
	.align		4
        /*0004*/ 	.word	0xffffffff
	.align		4
        /*0008*/ 	.word	0x00000000
	.align		4
        /*000c*/ 	.word	0xfffffffe
	.align		4
        /*0010*/ 	.word	0x00000000
	.align		4
        /*0014*/ 	.word	0xfffffffd
	.align		4
        /*0018*/ 	.word	0x00000000
	.align		4
        /*001c*/ 	.word	0xfffffffc


//--------------------- .text._Z11nqueen_cudaPiS_S_S_iii --------------------------
	.section	.text._Z11nqueen_cudaPiS_S_S_iii,"ax",@progbits
	.align	128
        .global         _Z11nqueen_cudaPiS_S_S_iii
        .type           _Z11nqueen_cudaPiS_S_S_iii,@function
        .size           _Z11nqueen_cudaPiS_S_S_iii,(.L_x_17 - _Z11nqueen_cudaPiS_S_S_iii)
        .other          _Z11nqueen_cudaPiS_S_S_iii,@"STO_CUDA_ENTRY STV_DEFAULT"
_Z11nqueen_cudaPiS_S_S_iii:
.text._Z11nqueen_cudaPiS_S_S_iii:
[----:B------:R-:W-:Y:S01]  /*0000*/  LDC R1, c[0x0][0x37c] ;  /* 0x0000df00ff017b82 */ /* 0x000fe20000000800 */
[----:B------:R-:W0:Y:S01]  /*0010*/  LDCU UR4, c[0x0][0x3a4] ;  /* 0x00007480ff0477ac */ /* 0x000e220008000800 */
[----:B------:R-:W1:Y:S01]  /*0020*/  LDCU UR5, c[0x0][0x3a0] ;  /* 0x00007400ff0577ac */ /* 0x000e620008000800 */
[----:B------:R-:W2:Y:S01]  /*0030*/  LDCU.64 UR8, c[0x0][0x358] ;  /* 0x00006b00ff0877ac */ /* 0x000ea20008000a00 */
[----:B0-----:R-:W-:Y:S01]  /*0040*/  UISETP.GE.AND UP0, UPT, UR4, URZ, UPT ;  /* 0x000000ff0400728c */ /* 0x001fe2000bf06270 */
[----:B-1----:R-:W-:-:S08]  /*0050*/  IMAD.U32 R4, RZ, RZ, UR5 ;  /* 0x00000005ff047e24 */ /* 0x002fd0000f8e00ff */
[----:B--2---:R-:W-:Y:S05]  /*0060*/  BRA.U !UP0, `(.L_x_0) ;  /* 0x0000001508007547 */ /* 0x004fea000b800000 */
[----:B------:R-:W0:Y:S01]  /*0070*/  LDCU UR5, c[0x0][0x3a8] ;  /* 0x00007500ff0577ac */ /* 0x000e220008000800 */
[----:B------:R-:W1:Y:S01]  /*0080*/  LDCU UR4, c[0x0][0x3a4] ;  /* 0x00007480ff0477ac */ /* 0x000e620008000800 */
[----:B0-----:R-:W-:Y:S01]  /*0090*/  UISETP.GT.AND UP0, UPT, UR5, URZ, UPT ;  /* 0x000000ff0500728c */ /* 0x001fe2000bf04270 */
[----:B-1----:R-:W-:-:S08]  /*00a0*/  IMAD.U32 R0, RZ, RZ, UR4 ;  /* 0x00000004ff007e24 */ /* 0x002fd0000f8e00ff */
[----:B------:R-:W-:Y:S05]  /*00b0*/  BRA.U UP0, `(.L_x_1) ;  /* 0x0000000100a07547 */ /* 0x000fea000b800000 */
.L_x_5:
[----:B012---:R-:W0:Y:S01]  /*00c0*/  LDC.64 R2, c[0x0][0x380] ;  /* 0x0000e000ff027b82 */ /* 0x007e220000000a00 */
[----:B------:R-:W1:Y:S07]  /*00d0*/  LDCU UR4, c[0x0][0x3a8] ;  /* 0x00007500ff0477ac */ /* 0x000e6e0008000800 */
[----:B------:R-:W2:Y:S01]  /*00e0*/  LDC.64 R6, c[0x0][0x388] ;  /* 0x0000e200ff067b82 */ /* 0x000ea20000000a00 */
[----:B0-----:R-:W-:-:S05]  /*00f0*/  IMAD.WIDE.U32 R2, R0, 0x4, R2 ;  /* 0x0000000400027825 */ /* 0x001fca00078e0002 */
[----:B------:R-:W3:Y:S01]  /*0100*/  LDG.E R11, desc[UR8][R2.64] ;  /* 0x00000008020b7981 */ /* 0x000ee2000c1e1900 */
[----:B------:R-:W-:Y:S01]  /*0110*/  MOV R10, R0 ;  /* 0x00000000000a7202 */ /* 0x000fe20000000f00 */
[----:B-123--:R-:W-:-:S07]  /*0120*/  IMAD.MOV.U32 R5, RZ, RZ, R11 ;  /* 0x000000ffff057224 */ /* 0x00efce00078e000b */
.L_x_3:
[----:B------:R-:W-:-:S05]  /*0130*/  VIADD R13, R5, 0x1 ;  /* 0x00000001050d7836 */ /* 0x000fca0000000000 */
[----:B------:R-:W-:-:S13]  /*0140*/  ISETP.GE.AND P0, PT, R13, UR4, PT ;  /* 0x000000040d007c0c */ /* 0x000fda000bf06270 */
[----:B------:R-:W-:Y:S05]  /*0150*/  @P0 BRA `(.L_x_2) ;  /* 0x0000000000500947 */ /* 0x000fea0003800000 */
[----:B------:R-:W-:-:S05]  /*0160*/  IMAD.WIDE R8, R5, 0x4, R6 ;  /* 0x0000000405087825 */ /* 0x000fca00078e0206 */
[----:B------:R-:W2:Y:S02]  /*0170*/  LDG.E R5, desc[UR8][R8.64+0x4] ;  /* 0x0000040808057981 */ /* 0x000ea4000c1e1900 */
[----:B--2---:R-:W-:Y:S02]  /*0180*/  ISETP.NE.AND P0, PT, R5, RZ, PT ;  /* 0x000000ff0500720c */ /* 0x004fe40003f05270 */
[----:B------:R-:W-:-:S11]  /*0190*/  MOV R5, R13 ;  /* 0x0000000d00057202 */ /* 0x000fd60000000f00 */
[----:B------:R-:W-:Y:S05]  /*01a0*/  @P0 BRA `(.L_x_3) ;  /* 0xfffffffc00e00947 */ /* 0x000fea000383ffff */
[----:B------:R-:W-:Y:S01]  /*01b0*/  ISETP.NE.AND P0, PT, R11, -0x1, PT ;  /* 0xffffffff0b00780c */ /* 0x000fe20003f05270 */
[----:B------:R-:W-:Y:S02]  /*01c0*/  IMAD.MOV.U32 R5, RZ, RZ, 0x1 ;  /* 0x00000001ff057424 */ /* 0x000fe400078e00ff */
[----:B------:R-:W-:-:S10]  /*01d0*/  VIADD R0, R0, 0x1 ;  /* 0x0000000100007836 */ /* 0x000fd40000000000 */
[----:B------:R-:W-:-:S05]  /*01e0*/  @P0 IMAD.WIDE R6, R11, 0x4, R6 ;  /* 0x000000040b060825 */ /* 0x000fca00078e0206 */
[----:B------:R1:W-:Y:S01]  /*01f0*/  @P0 STG.E desc[UR8][R6.64], RZ ;  /* 0x000000ff06000986 */ /* 0x0003e2000c101908 */
[----:B------:R-:W-:-:S03]  /*0200*/  ISETP.NE.AND P0, PT, R0, UR4, PT ;  /* 0x0000000400007c0c */ /* 0x000fc6000bf05270 */
[----:B------:R1:W-:Y:S04]  /*0210*/  STG.E desc[UR8][R2.64], R13 ;  /* 0x0000000d02007986 */ /* 0x0003e8000c101908 */
[----:B------:R1:W-:Y:S06]  /*0220*/  STG.E desc[UR8][R8.64+0x4], R5 ;  /* 0x0000040508007986 */ /* 0x0003ec000c101908 */
[----:B------:R-:W-:Y:S05]  /*0230*/  @P0 BRA `(.L_x_4) ;  /* 0x0000000000340947 */ /* 0x000fea0003800000 */
[----:B-1----:R-:W0:Y:S01]  /*0240*/  LDC.64 R2, c[0x0][0x390] ;  /* 0x0000e400ff027b82 */ /* 0x002e220000000a00 */
[----:B------:R-:W-:Y:S02]  /*0250*/  IMAD.MOV.U32 R0, RZ, RZ, R10 ;  /* 0x000000ffff007224 */ /* 0x000fe400078e000a */
[C---:B0-----:R-:W-:Y:S01]  /*0260*/  IMAD.WIDE R2, R4.reuse, 0x4, R2 ;  /* 0x0000000404027825 */ /* 0x041fe200078e0202 */
[----:B------:R-:W-:-:S04]  /*0270*/  IADD3 R4, PT, PT, R4, 0x1, RZ ;  /* 0x0000000104047810 */ /* 0x000fc80007ffe0ff */
[----:B------:R2:W-:Y:S01]  /*0280*/  STG.E desc[UR8][R2.64], RZ ;  /* 0x000000ff02007986 */ /* 0x0005e2000c101908 */
[----:B------:R-:W-:Y:S05]  /*0290*/  BRA `(.L_x_4) ;  /* 0x00000000001c7947 */ /* 0x000fea0003800000 */
.L_x_2:
[----:B------:R-:W-:Y:S02]  /*02a0*/  ISETP.NE.AND P0, PT, R11, -0x1, PT ;  /* 0xffffffff0b00780c */ /* 0x000fe40003f05270 */
[----:B------:R-:W-:-:S11]  /*02b0*/  IADD3 R0, PT, PT, R0, -0x1, RZ ;  /* 0xffffffff00007810 */ /* 0x000fd60007ffe0ff */
[----:B------:R-:W0:Y:S01]  /*02c0*/  @P0 LDC.64 R6, c[0x0][0x388] ;  /* 0x0000e200ff060b82 */ /* 0x000e220000000a00 */
[----:B------:R-:W-:Y:S02]  /*02d0*/  @P0 IMAD.MOV.U32 R5, RZ, RZ, -0x1 ;  /* 0xffffffffff050424 */ /* 0x000fe400078e00ff */
[----:B0-----:R-:W-:-:S05]  /*02e0*/  @P0 IMAD.WIDE R6, R11, 0x4, R6 ;  /* 0x000000040b060825 */ /* 0x001fca00078e0206 */
[----:B------:R0:W-:Y:S04]  /*02f0*/  @P0 STG.E desc[UR8][R6.64], RZ ;  /* 0x000000ff06000986 */ /* 0x0001e8000c101908 */
[----:B------:R0:W-:Y:S02]  /*0300*/  @P0 STG.E desc[UR8][R2.64], R5 ;  /* 0x0000000502000986 */ /* 0x0001e4000c101908 */
.L_x_4:
[----:B------:R-:W-:-:S13]  /*0310*/  ISETP.GT.AND P0, PT, R0, -0x1, PT ;  /* 0xffffffff0000780c */ /* 0x000fda0003f04270 */
[----:B------:R-:W-:Y:S05]  /*0320*/  @P0 BRA `(.L_x_5) ;  /* 0xfffffffc00640947 */ /* 0x000fea000383ffff */
[----:B------:R-:W-:Y:S05]  /*0330*/  BRA `(.L_x_0) ;  /* 0x00000010004c7947 */ /* 0x000fea0003800000 */
.L_x_1:
[----:B------:R-:W0:Y:S01]  /*0340*/  LDCU.64 UR6, c[0x0][0x380] ;  /* 0x00007000ff0677ac */ /* 0x000e220008000a00 */
[----:B------:R-:W-:Y:S02]  /*0350*/  ULOP3.LUT UR10, UR5, 0x7, URZ, 0xc0, !UPT ;  /* 0x00000007050a7892 */ /* 0x000fe4000f8ec0ff */
[----:B------:R-:W-:Y:S02]  /*0360*/  ULOP3.LUT UR11, UR5, 0x3, URZ, 0xc0, !UPT ;  /* 0x00000003050b7892 */ /* 0x000fe4000f8ec0ff */
[----:B------:R-:W-:Y:S02]  /*0370*/  ULOP3.LUT UR5, UR5, 0x7ffffff8, URZ, 0xc0, !UPT ;  /* 0x7ffffff805057892 */ /* 0x000fe4000f8ec0ff */
[----:B0-----:R-:W-:-:S04]  /*0380*/  UIADD3 UR6, UP0, UPT, UR6, 0x10, URZ ;  /* 0x0000001006067890 */ /* 0x001fc8000ff1e0ff */
[----:B------:R-:W-:-:S12]  /*0390*/  UIADD3.X UR7, UPT, UPT, URZ, UR7, URZ, UP0, !UPT ;  /* 0x00000007ff077290 */ /* 0x000fd800087fe4ff */
.L_x_14:
[----:B01-3--:R-:W0:Y:S01]  /*03a0*/  LDC.64 R6, c[0x0][0x380] ;  /* 0x0000e000ff067b82 */ /* 0x00be220000000a00 */
[----:B------:R-:W1:Y:S07]  /*03b0*/  LDCU UR4, c[0x0][0x3a8] ;  /* 0x00007500ff0477ac */ /* 0x000e6e0008000800 */
[----:B--2---:R-:W2:Y:S01]  /*03c0*/  LDC.64 R8, c[0x0][0x388] ;  /* 0x0000e200ff087b82 */ /* 0x004ea20000000a00 */
[----:B0-----:R-:W-:-:S05]  /*03d0*/  IMAD.WIDE.U32 R6, R0, 0x4, R6 ;  /* 0x0000000400067825 */ /* 0x001fca00078e0006 */
[----:B------:R-:W3:Y:S01]  /*03e0*/  LDG.E R13, desc[UR8][R6.64] ;  /* 0x00000008060d7981 */ /* 0x000ee2000c1e1900 */
[----:B------:R-:W-:Y:S02]  /*03f0*/  IMAD.MOV.U32 R3, RZ, RZ, R0 ;  /* 0x000000ffff037224 */ /* 0x000fe400078e0000 */
[----:B-1234-:R-:W-:-:S07]  /*0400*/  IMAD.MOV.U32 R5, RZ, RZ, R13 ;  /* 0x000000ffff057224 */ /* 0x01efce00078e000d */
.L_x_7:
[----:B------:R-:W-:-:S04]  /*0410*/  IADD3 R15, PT, PT, R5, 0x1, RZ ;  /* 0x00000001050f7810 */ /* 0x000fc80007ffe0ff */
[----:B------:R-:W-:-:S13]  /*0420*/  ISETP.GE.AND P0, PT, R15, UR4, PT ;  /* 0x000000040f007c0c */ /* 0x000fda000bf06270 */
[----:B------:R-:W-:Y:S05]  /*0430*/  @P0 BRA `(.L_x_6) ;  /* 0x0000000c00e80947 */ /* 0x000fea0003800000 */
[----:B------:R-:W-:-:S05]  /*0440*/  IMAD.WIDE R10, R5, 0x4, R8 ;  /* 0x00000004050a7825 */ /* 0x000fca00078e0208 */
[----:B------:R-:W2:Y:S01]  /*0450*/  LDG.E R2, desc[UR8][R10.64+0x4] ;  /* 0x000004080a027981 */ /* 0x000ea2000c1e1900 */
[----:B------:R-:W-:Y:S01]  /*0460*/  IMAD.MOV.U32 R5, RZ, RZ, R15 ;  /* 0x000000ffff057224 */ /* 0x000fe200078e000f */
[----:B--2---:R-:W-:-:S13]  /*0470*/  ISETP.NE.AND P0, PT, R2, RZ, PT ;  /* 0x000000ff0200720c */ /* 0x004fda0003f05270 */
[----:B------:R-:W-:Y:S05]  /*0480*/  @P0 BRA `(.L_x_7) ;  /* 0xfffffffc00e00947 */ /* 0x000fea000383ffff */
[----:B------:R-:W-:Y:S01]  /*0490*/  ISETP.NE.AND P0, PT, R13, -0x1, PT ;  /* 0xffffffff0d00780c */ /* 0x000fe20003f05270 */
[----:B------:R-:W-:Y:S01]  /*04a0*/  IMAD.MOV.U32 R5, RZ, RZ, 0x1 ;  /* 0x00000001ff057424 */ /* 0x000fe200078e00ff */
[----:B------:R-:W-:-:S11]  /*04b0*/  IADD3 R0, PT, PT, R0, 0x1, RZ ;  /* 0x0000000100007810 */ /* 0x000fd60007ffe0ff */
[----:B------:R-:W-:-:S05]  /*04c0*/  @P0 IMAD.WIDE R8, R13, 0x4, R8 ;  /* 0x000000040d080825 */ /* 0x000fca00078e0208 */
[----:B------:R1:W-:Y:S01]  /*04d0*/  @P0 STG.E desc[UR8][R8.64], RZ ;  /* 0x000000ff08000986 */ /* 0x0003e2000c101908 */
[----:B------:R-:W-:-:S03]  /*04e0*/  ISETP.NE.AND P0, PT, R0, UR4, PT ;  /* 0x0000000400007c0c */ /* 0x000fc6000bf05270 */
[----:B------:R1:W-:Y:S04]  /*04f0*/  STG.E desc[UR8][R6.64], R15 ;  /* 0x0000000f06007986 */ /* 0x0003e8000c101908 */
[----:B------:R1:W-:Y:S06]  /*0500*/  STG.E desc[UR8][R10.64+0x4], R5 ;  /* 0x000004050a007986 */ /* 0x0003ec000c101908 */
[----:B------:R-:W-:Y:S05]  /*0510*/  @P0 BRA `(.L_x_8) ;  /* 0x0000000c00cc0947 */ /* 0x000fea0003800000 */
[----:B------:R-:W-:Y:S01]  /*0520*/  UISETP.GE.U32.AND UP0, UPT, UR4, 0x8, UPT ;  /* 0x000000080400788c */ /* 0x000fe2000bf06070 */
[----:B-1----:R-:W-:Y:S02]  /*0530*/  IMAD.MOV.U32 R6, RZ, RZ, RZ ;  /* 0x000000ffff067224 */ /* 0x002fe400078e00ff */
[----:B------:R-:W-:-:S06]  /*0540*/  IMAD.MOV.U32 R24, RZ, RZ, RZ ;  /* 0x000000ffff187224 */ /* 0x000fcc00078e00ff */
[----:B------:R-:W-:Y:S05]  /*0550*/  BRA.U !UP0, `(.L_x_9) ;  /* 0x0000000508cc7547 */ /* 0x000fea000b800000 */
[----:B------:R-:W-:Y:S01]  /*0560*/  MOV R6, UR6 ;  /* 0x0000000600067c02 */ /* 0x000fe20008000f00 */
[----:B------:R-:W-:Y:S01]  /*0570*/  IMAD.U32 R7, RZ, RZ, UR7 ;  /* 0x00000007ff077e24 */ /* 0x000fe2000f8e00ff */
[----:B------:R-:W-:Y:S01]  /*0580*/  CS2R R26, SRZ ;  /* 0x00000000001a7805 */ /* 0x000fe2000001ff00 */
[----:B------:R-:W-:Y:S01]  /*0590*/  IMAD.MOV.U32 R24, RZ, RZ, RZ ;  /* 0x000000ffff187224 */ /* 0x000fe200078e00ff */
[----:B------:R-:W-:-:S06]  /*05a0*/  UMOV UR4, URZ ;  /* 0x000000ff00047c82 */ /* 0x000fcc0008000000 */
.L_x_10:
[----:B------:R-:W2:Y:S01]  /*05b0*/  LDG.E R30, desc[UR8][R6.64+-0x10] ;  /* 0xfffff008061e7981 */ /* 0x000ea2000c1e1900 */
[----:B------:R-:W-:Y:S01]  /*05c0*/  MOV R2, R26 ;  /* 0x0000001a00027202 */ /* 0x000fe20000000f00 */
[----:B------:R-:W-:Y:S01]  /*05d0*/  IMAD.MOV.U32 R0, RZ, RZ, R27 ;  /* 0x000000ffff007224 */ /* 0x000fe200078e001b */
[----:B------:R-:W-:Y:S01]  /*05e0*/  MOV R5, 0x610 ;  /* 0x0000061000057802 */ /* 0x000fe20000000f00 */
[----:B012---:R-:W0:Y:S06]  /*05f0*/  I2F.F64 R30, R30 ;  /* 0x0000001e001e7312 */ /* 0x007e2c0000201c00 */
[----:B0-----:R-:W-:Y:S05]  /*0600*/  CALL.REL.NOINC `($_Z11nqueen_cudaPiS_S_S_iii$__internal_accurate_pow) ;  /* 0x0000000c00a47944 */ /* 0x001fea0003c00000 */
[----:B------:R-:W2:Y:S01]  /*0610*/  LDG.E R28, desc[UR8][R6.64+-0xc] ;  /* 0xfffff408061c7981 */ /* 0x000ea2000c1e1900 */
[----:B------:R-:W0:Y:S01]  /*0620*/  I2F.F64 R24, R24 ;  /* 0x0000001800187312 */ /* 0x000e220000201c00 */
[----:B------:R-:W-:Y:S01]  /*0630*/  ISETP.NE.AND P0, PT, RZ, UR4, PT ;  /* 0x00000004ff007c0c */ /* 0x000fe2000bf05270 */
[----:B------:R-:W-:Y:S01]  /*0640*/  UIADD3 UR12, UPT, UPT, UR4, 0x1, URZ ;  /* 0x00000001040c7890 */ /* 0x000fe2000fffe0ff */
[----:B------:R-:W-:Y:S02]  /*0650*/  MOV R5, 0x6f0 ;  /* 0x000006f000057802 */ /* 0x000fe40000000f00 */
[----:B------:R-:W-:Y:S02]  /*0660*/  FSEL R10, R2, RZ, P0 ;  /* 0x000000ff020a7208 */ /* 0x000fe40000000000 */
[----:B------:R-:W-:-:S04]  /*0670*/  FSEL R11, R0, 1.875, P0 ;  /* 0x3ff00000000b7808 */ /* 0x000fc80000000000 */
[----:B------:R-:W1:Y:S02]  /*0680*/  I2F.F64.U32 R8, UR12 ;  /* 0x0000000c00087d12 */ /* 0x000e640008201800 */
[----:B0-----:R-:W-:-:S06]  /*0690*/  DFMA R30, R30, R10, R24 ;  /* 0x0000000a1e1e722b */ /* 0x001fcc0000000018 */
[----:B------:R0:W3:Y:S01]  /*06a0*/  F2I.F64.TRUNC R24, R30 ;  /* 0x0000001e00187311 */ /* 0x0000e2000030d100 */
[----:B-1----:R-:W-:Y:S01]  /*06b0*/  IMAD.MOV.U32 R2, RZ, RZ, R8 ;  /* 0x000000ffff027224 */ /* 0x002fe200078e0008 */
[----:B------:R-:W-:-:S06]  /*06c0*/  MOV R0, R9 ;  /* 0x0000000900007202 */ /* 0x000fcc0000000f00 */
[----:B0-23--:R-:W1:Y:S02]  /*06d0*/  I2F.F64 R28, R28 ;  /* 0x0000001c001c7312 */ /* 0x00de640000201c00 */
[----:B-1----:R-:W-:Y:S05]  /*06e0*/  CALL.REL.NOINC `($_Z11nqueen_cudaPiS_S_S_iii$__internal_accurate_pow) ;  /* 0x0000000c006c7944 */ /* 0x002fea0003c00000 */
[----:B------:R-:W2:Y:S01]  /*06f0*/  LDG.E R30, desc[UR8][R6.64+-0x8] ;  /* 0xfffff808061e7981 */ /* 0x000ea2000c1e1900 */
[----:B------:R-:W0:Y:S01]  /*0700*/  I2F.F64 R24, R24 ;  /* 0x0000001800187312 */ /* 0x000e220000201c00 */
[----:B------:R-:W-:Y:S01]  /*0710*/  UIADD3 UR12, UPT, UPT, UR4, 0x2, URZ ;  /* 0x00000002040c7890 */ /* 0x000fe2000fffe0ff */
[----:B------:R-:W-:Y:S01]  /*0720*/  IMAD.MOV.U32 R10, RZ, RZ, R2 ;  /* 0x000000ffff0a7224 */ /* 0x000fe200078e0002 */
[----:B------:R-:W-:Y:S01]  /*0730*/  MOV R5, 0x7c0 ;  /* 0x000007c000057802 */ /* 0x000fe20000000f00 */
[----:B------:R-:W-:-:S06]  /*0740*/  IMAD.MOV.U32 R11, RZ, RZ, R0 ;  /* 0x000000ffff0b7224 */ /* 0x000fcc00078e0000 */
[----:B------:R-:W1:Y:S01]  /*0750*/  I2F.F64.U32 R8, UR12 ;  /* 0x0000000c00087d12 */ /* 0x000e620008201800 */
[----:B0-----:R-:W-:-:S07]  /*0760*/  DFMA R10, R28, R10, R24 ;  /* 0x0000000a1c0a722b */ /* 0x001fce0000000018 */
[----:B------:R0:W3:Y:S01]  /*0770*/  F2I.F64.TRUNC R24, R10 ;  /* 0x0000000a00187311 */ /* 0x0000e2000030d100 */
[----:B-1----:R-:W-:Y:S01]  /*0780*/  MOV R2, R8 ;  /* 0x0000000800027202 */ /* 0x002fe20000000f00 */
[----:B------:R-:W-:-:S06]  /*0790*/  IMAD.MOV.U32 R0, RZ, RZ, R9 ;  /* 0x000000ffff007224 */ /* 0x000fcc00078e0009 */
[----:B0-23--:R-:W1:Y:S02]  /*07a0*/  I2F.F64 R30, R30 ;  /* 0x0000001e001e7312 */ /* 0x00de640000201c00 */
[----:B-1----:R-:W-:Y:S05]  /*07b0*/  CALL.REL.NOINC `($_Z11nqueen_cudaPiS_S_S_iii$__internal_accurate_pow) ;  /* 0x0000000c00387944 */ /* 0x002fea0003c00000 */
[----:B------:R-:W2:Y:S01]  /*07c0*/  LDG.E R28, desc[UR8][R6.64+-0x4] ;  /* 0xfffffc08061c7981 */ /* 0x000ea2000c1e1900 */
[----:B------:R-:W0:Y:S01]  /*07d0*/  I2F.F64 R24, R24 ;  /* 0x0000001800187312 */ /* 0x000e220000201c00 */
[----:B------:R-:W-:Y:S01]  /*07e0*/  UIADD3 UR12, UPT, UPT, UR4, 0x3, URZ ;  /* 0x00000003040c7890 */ /* 0x000fe2000fffe0ff */
[----:B------:R-:W-:Y:S01]  /*07f0*/  IMAD.MOV.U32 R10, RZ, RZ, R2 ;  /* 0x000000ffff0a7224 */ /* 0x000fe200078e0002 */
[----:B------:R-:W-:Y:S02]  /*0800*/  MOV R11, R0 ;  /* 0x00000000000b7202 */ /* 0x000fe40000000f00 */
[----:B------:R-:W-:-:S05]  /*0810*/  MOV R5, 0x890 ;  /* 0x0000089000057802 */ /* 0x000fca0000000f00 */
[----:B------:R-:W1:Y:S01]  /*0820*/  I2F.F64.U32 R8, UR12 ;  /* 0x0000000c00087d12 */ /* 0x000e620008201800 */
[----:B0-----:R-:W-:-:S07]  /*0830*/  DFMA R30, R10, R30, R24 ;  /* 0x0000001e0a1e722b */ /* 0x001fce0000000018 */
[----:B------:R0:W3:Y:S01]  /*0840*/  F2I.F64.TRUNC R24, R30 ;  /* 0x0000001e00187311 */ /* 0x0000e2000030d100 */
[----:B-1----:R-:W-:Y:S02]  /*0850*/  IMAD.MOV.U32 R2, RZ, RZ, R8 ;  /* 0x000000ffff027224 */ /* 0x002fe400078e0008 */
[----:B------:R-:W-:-:S05]  /*0860*/  IMAD.MOV.U32 R0, RZ, RZ, R9 ;  /* 0x000000ffff007224 */ /* 0x000fca00078e0009 */
[----:B0-23--:R-:W1:Y:S02]  /*0870*/  I2F.F64 R28, R28 ;  /* 0x0000001c001c7312 */ /* 0x00de640000201c00 */
[----:B-1----:R-:W-:Y:S05]  /*0880*/  CALL.REL.NOINC `($_Z11nqueen_cudaPiS_S_S_iii$__internal_accurate_pow) ;  /* 0x0000000c00047944 */ /* 0x002fea0003c00000 */
[----:B------:R-:W2:Y:S01]  /*0890*/  LDG.E R30, desc[UR8][R6.64] ;  /* 0x00000008061e7981 */ /* 0x000ea2000c1e1900 */
[----:B------:R-:W0:Y:S01]  /*08a0*/  I2F.F64 R24, R24 ;  /* 0x0000001800187312 */ /* 0x000e220000201c00 */
[----:B------:R-:W-:Y:S01]  /*08b0*/  UIADD3 UR12, UPT, UPT, UR4, 0x4, URZ ;  /* 0x00000004040c7890 */ /* 0x000fe2000fffe0ff */
[----:B------:R-:W-:Y:S01]  /*08c0*/  MOV R10, R2 ;  /* 0x00000002000a7202 */ /* 0x000fe20000000f00 */
[----:B------:R-:W-:Y:S01]  /*08d0*/  IMAD.MOV.U32 R11, RZ, RZ, R0 ;  /* 0x000000ffff0b7224 */ /* 0x000fe200078e0000 */
[----:B------:R-:W-:-:S06]  /*08e0*/  MOV R5, 0x960 ;  /* 0x0000096000057802 */ /* 0x000fcc0000000f00 */
[----:B------:R-:W1:Y:S01]  /*08f0*/  I2F.F64.U32 R8, UR12 ;  /* 0x0000000c00087d12 */ /* 0x000e620008201800 */
[----:B0-----:R-:W-:-:S07]  /*0900*/  DFMA R28, R10, R28, R24 ;  /* 0x0000001c0a1c722b */ /* 0x001fce0000000018 */
        /* <DEDUP_REMOVED lines=44> */
[----:B------:R-:W0:Y:S01]  /*0bd0*/  I2F.F64 R24, R24 ;  /* 0x0000001800187312 */ /* 0x000e220000201c00 */
[----:B------:R-:W-:Y:S01]  /*0be0*/  IMAD.MOV.U32 R8, RZ, RZ, R2 ;  /* 0x000000ffff087224 */ /* 0x000fe200078e0002 */
[----:B------:R-:W-:Y:S01]  /*0bf0*/  UIADD3 UR4, UPT, UPT, UR4, 0x8, URZ ;  /* 0x0000000804047890 */ /* 0x000fe2000fffe0ff */
[----:B------:R-:W-:Y:S01]  /*0c00*/  IMAD.MOV.U32 R9, RZ, RZ, R0 ;  /* 0x000000ffff097224 */ /* 0x000fe200078e0000 */
[----:B------:R-:W-:Y:S01]  /*0c10*/  IADD3 R6, P0, PT, R6, 0x20, RZ ;  /* 0x0000002006067810 */ /* 0x000fe20007f1e0ff */
[----:B------:R-:W-:Y:S01]  /*0c20*/  DADD R26, R26, 8 ;  /* 0x402000001a1a7429 */ /* 0x000fe20000000000 */
[----:B------:R-:W-:Y:S02]  /*0c30*/  UISETP.NE.AND UP0, UPT, UR4, UR5, UPT ;  /* 0x000000050400728c */ /* 0x000fe4000bf05270 */
[----:B------:R-:W-:Y:S01]  /*0c40*/  IADD3.X R7, PT, PT, RZ, R7, RZ, P0, !PT ;  /* 0x00000007ff077210 */ /* 0x000fe200007fe4ff */
[----:B0-----:R-:W-:-:S06]  /*0c50*/  DFMA R28, R8, R28, R24 ;  /* 0x0000001c081c722b */ /* 0x001fcc0000000018 */
[----:B------:R0:W1:Y:S01]  /*0c60*/  F2I.F64.TRUNC R24, R28 ;  /* 0x0000001c00187311 */ /* 0x000062000030d100 */
[----:B------:R-:W-:Y:S05]  /*0c70*/  BRA.U UP0, `(.L_x_10) ;  /* 0xfffffff9004c7547 */ /* 0x000fea000b83ffff */
[----:B------:R-:W-:-:S07]  /*0c80*/  IMAD.U32 R6, RZ, RZ, UR5 ;  /* 0x00000005ff067e24 */ /* 0x000fce000f8e00ff */
.L_x_9:
[----:B------:R-:W-:-:S09]  /*0c90*/  UISETP.NE.AND UP0, UPT, UR10, URZ, UPT ;  /* 0x000000ff0a00728c */ /* 0x000fd2000bf05270 */
[----:B------:R-:W-:Y:S05]  /*0ca0*/  BRA.U !UP0, `(.L_x_11) ;  /* 0x0000000508b47547 */ /* 0x000fea000b800000 */
[----:B------:R-:W-:-:S04]  /*0cb0*/  UIADD3 UR4, UPT, UPT, UR10, -0x1, URZ ;  /* 0xffffffff0a047890 */ /* 0x000fc8000fffe0ff */
[----:B------:R-:W-:-:S09]  /*0cc0*/  UISETP.GE.U32.AND UP0, UPT, UR4, 0x3, UPT ;  /* 0x000000030400788c */ /* 0x000fd2000bf06070 */
[----:B------:R-:W-:Y:S05]  /*0cd0*/  BRA.U !UP0, `(.L_x_12) ;  /* 0x0000000108dc7547 */ /* 0x000fea000b800000 */
[----:B------:R-:W2:Y:S02]  /*0ce0*/  LDC.64 R26, c[0x0][0x380] ;  /* 0x0000e000ff1a7b82 */ /* 0x000ea40000000a00 */
[----:B--2---:R-:W-:-:S05]  /*0cf0*/  IMAD.WIDE.U32 R26, R6, 0x4, R26 ;  /* 0x00000004061a7825 */ /* 0x004fca00078e001a */
[----:B------:R-:W2:Y:S01]  /*0d00*/  LDG.E R30, desc[UR8][R26.64] ;  /* 0x000000081a1e7981 */ /* 0x000ea2000c1e1900 */
[----:B------:R-:W3:Y:S01]  /*0d10*/  I2F.F64.U32 R8, R6 ;  /* 0x0000000600087312 */ /* 0x000ee20000201800 */
[----:B------:R-:W-:Y:S01]  /*0d20*/  MOV R5, 0xd70 ;  /* 0x00000d7000057802 */ /* 0x000fe20000000f00 */
[----:B---3--:R-:W-:Y:S01]  /*0d30*/  IMAD.MOV.U32 R2, RZ, RZ, R8 ;  /* 0x000000ffff027224 */ /* 0x008fe200078e0008 */
[----:B------:R-:W-:-:S05]  /*0d40*/  MOV R0, R9 ;  /* 0x0000000900007202 */ /* 0x000fca0000000f00 */
[----:B--2---:R-:W2:Y:S02]  /*0d50*/  I2F.F64 R30, R30 ;  /* 0x0000001e001e7312 */ /* 0x004ea40000201c00 */
[----:B012---:R-:W-:Y:S05]  /*0d60*/  CALL.REL.NOINC `($_Z11nqueen_cudaPiS_S_S_iii$__internal_accurate_pow) ;  /* 0x0000000400cc7944 */ /* 0x007fea0003c00000 */
[----:B------:R-:W2:Y:S01]  /*0d70*/  LDG.E R28, desc[UR8][R26.64+0x4] ;  /* 0x000004081a1c7981 */ /* 0x000ea2000c1e1900 */
[----:B------:R-:W0:Y:S01]  /*0d80*/  I2F.F64 R24, R24 ;  /* 0x0000001800187312 */ /* 0x000e220000201c00 */
[C---:B------:R-:W-:Y:S01]  /*0d90*/  ISETP.NE.AND P0, PT, R6.reuse, RZ, PT ;  /* 0x000000ff0600720c */ /* 0x040fe20003f05270 */
[----:B------:R-:W-:Y:S01]  /*0da0*/  VIADD R8, R6, 0x1 ;  /* 0x0000000106087836 */ /* 0x000fe20000000000 */
[----:B------:R-:W-:Y:S02]  /*0db0*/  MOV R5, 0xe50 ;  /* 0x00000e5000057802 */ /* 0x000fe40000000f00 */
[----:B------:R-:W-:Y:S02]  /*0dc0*/  FSEL R10, R2, RZ, P0 ;  /* 0x000000ff020a7208 */ /* 0x000fe40000000000 */
[----:B------:R-:W-:Y:S01]  /*0dd0*/  FSEL R11, R0, 1.875, P0 ;  /* 0x3ff00000000b7808 */ /* 0x000fe20000000000 */
[----:B------:R-:W1:Y:S05]  /*0de0*/  I2F.F64.U32 R8, R8 ;  /* 0x0000000800087312 */ /* 0x000e6a0000201800 */
        /* <DEDUP_REMOVED lines=8> */
[----:B------:R-:W-:Y:S01]  /*0e70*/  IMAD.MOV.U32 R12, RZ, RZ, R2 ;  /* 0x000000ffff0c7224 */ /* 0x000fe200078e0002 */
[----:B------:R-:W-:Y:S01]  /*0e80*/  MOV R13, R0 ;  /* 0x00000000000d7202 */ /* 0x000fe20000000f00 */
[----:B------:R-:W-:Y:S01]  /*0e90*/  VIADD R8, R6, 0x2 ;  /* 0x0000000206087836 */ /* 0x000fe20000000000 */
[----:B------:R-:W-:-:S05]  /*0ea0*/  MOV R5, 0xf20 ;  /* 0x00000f2000057802 */ /* 0x000fca0000000f00 */
[----:B------:R-:W1:Y:S01]  /*0eb0*/  I2F.F64.U32 R8, R8 ;  /* 0x0000000800087312 */ /* 0x000e620000201800 */
        /* <DEDUP_REMOVED lines=8> */
[----:B------:R-:W-:Y:S01]  /*0f40*/  IMAD.MOV.U32 R12, RZ, RZ, R2 ;  /* 0x000000ffff0c7224 */ /* 0x000fe200078e0002 */
[----:B------:R-:W-:Y:S01]  /*0f50*/  IADD3 R10, PT, PT, R6, 0x3, RZ ;  /* 0x00000003060a7810 */ /* 0x000fe20007ffe0ff */
[----:B------:R-:W-:Y:S01]  /*0f60*/  IMAD.MOV.U32 R13, RZ, RZ, R0 ;  /* 0x000000ffff0d7224 */ /* 0x000fe200078e0000 */
[----:B------:R-:W-:-:S04]  /*0f70*/  MOV R5, 0xff0 ;  /* 0x00000ff000057802 */ /* 0x000fc80000000f00 */
[----:B------:R-:W1:Y:S01]  /*0f80*/  I2F.F64.U32 R10, R10 ;  /* 0x0000000a000a7312 */ /* 0x000e620000201800 */
[----:B0-----:R-:W-:-:S07]  /*0f90*/  DFMA R8, R12, R24, R8 ;  /* 0x000000180c08722b */ /* 0x001fce0000000008 */
[----:B------:R0:W3:Y:S01]  /*0fa0*/  F2I.F64.TRUNC R7, R8 ;  /* 0x0000000800077311 */ /* 0x0000e2000030d100 */
[----:B-1----:R-:W-:Y:S01]  /*0fb0*/  MOV R2, R10 ;  /* 0x0000000a00027202 */ /* 0x002fe20000000f00 */
[----:B------:R-:W-:-:S06]  /*0fc0*/  IMAD.MOV.U32 R0, RZ, RZ, R11 ;  /* 0x000000ffff007224 */ /* 0x000fcc00078e000b */
[----:B0-23--:R-:W1:Y:S02]  /*0fd0*/  I2F.F64 R26, R26 ;  /* 0x0000001a001a7312 */ /* 0x00de640000201c00 */
[----:B-1----:R-:W-:Y:S05]  /*0fe0*/  CALL.REL.NOINC `($_Z11nqueen_cudaPiS_S_S_iii$__internal_accurate_pow) ;  /* 0x00000004002c7944 */ /* 0x002fea0003c00000 */
[----:B------:R-:W0:Y:S01]  /*0ff0*/  I2F.F64 R8, R7 ;  /* 0x0000000700087312 */ /* 0x000e220000201c00 */
[----:B------:R-:W-:Y:S01]  /*1000*/  IMAD.MOV.U32 R10, RZ, RZ, R2 ;  /* 0x000000ffff0a7224 */ /* 0x000fe200078e0002 */
[----:B------:R-:W-:Y:S01]  /*1010*/  MOV R11, R0 ;  /* 0x00000000000b7202 */ /* 0x000fe20000000f00 */
[----:B------:R-:W-:-:S05]  /*1020*/  VIADD R6, R6, 0x4 ;  /* 0x0000000406067836 */ /* 0x000fca0000000000 */
[----:B0-----:R-:W-:-:S06]  /*1030*/  DFMA R8, R10, R26, R8 ;  /* 0x0000001a0a08722b */ /* 0x001fcc0000000008 */
[----:B------:R2:W3:Y:S05]  /*1040*/  F2I.F64.TRUNC R24, R8 ;  /* 0x0000000800187311 */ /* 0x0004ea000030d100 */
.L_x_12:
[----:B------:R-:W-:-:S09]  /*1050*/  UISETP.NE.AND UP0, UPT, UR11, URZ, UPT ;  /* 0x000000ff0b00728c */ /* 0x000fd2000bf05270 */
[----:B------:R-:W-:Y:S05]  /*1060*/  BRA.U !UP0, `(.L_x_11) ;  /* 0x0000000108c47547 */ /* 0x000fea000b800000 */
[----:B------:R-:W-:-:S09]  /*1070*/  UISETP.NE.AND UP0, UPT, UR11, 0x1, UPT ;  /* 0x000000010b00788c */ /* 0x000fd2000bf05270 */
[----:B------:R-:W-:Y:S05]  /*1080*/  BRA.U !UP0, `(.L_x_13) ;  /* 0x0000000108747547 */ /* 0x000fea000b800000 */
[----:B------:R-:W4:Y:S02]  /*1090*/  LDC.64 R26, c[0x0][0x380] ;  /* 0x0000e000ff1a7b82 */ /* 0x000f240000000a00 */
[----:B----4-:R-:W-:-:S05]  /*10a0*/  IMAD.WIDE.U32 R26, R6, 0x4, R26 ;  /* 0x00000004061a7825 */ /* 0x010fca00078e001a */
[----:B0-----:R-:W4:Y:S01]  /*10b0*/  LDG.E R28, desc[UR8][R26.64] ;  /* 0x000000081a1c7981 */ /* 0x001f22000c1e1900 */
[----:B--2---:R-:W0:Y:S01]  /*10c0*/  I2F.F64.U32 R8, R6 ;  /* 0x0000000600087312 */ /* 0x004e220000201800 */
[----:B------:R-:W-:Y:S01]  /*10d0*/  MOV R5, 0x1120 ;  /* 0x0000112000057802 */ /* 0x000fe20000000f00 */
[----:B0-----:R-:W-:Y:S01]  /*10e0*/  IMAD.MOV.U32 R2, RZ, RZ, R8 ;  /* 0x000000ffff027224 */ /* 0x001fe200078e0008 */
[----:B------:R-:W-:-:S05]  /*10f0*/  MOV R0, R9 ;  /* 0x0000000900007202 */ /* 0x000fca0000000f00 */
[----:B----4-:R-:W0:Y:S02]  /*1100*/  I2F.F64 R28, R28 ;  /* 0x0000001c001c7312 */ /* 0x010e240000201c00 */
[----:B01-3--:R-:W-:Y:S05]  /*1110*/  CALL.REL.NOINC `($_Z11nqueen_cudaPiS_S_S_iii$__internal_accurate_pow) ;  /* 0x0000000000e07944 */ /* 0x00bfea0003c00000 */
        /* <DEDUP_REMOVED lines=14> */
[----:B------:R-:W0:Y:S01]  /*1200*/  I2F.F64 R8, R7 ;  /* 0x0000000700087312 */ /* 0x000e220000201c00 */
[----:B------:R-:W-:Y:S01]  /*1210*/  IMAD.MOV.U32 R10, RZ, RZ, R2 ;  /* 0x000000ffff0a7224 */ /* 0x000fe200078e0002 */
[----:B------:R-:W-:Y:S01]  /*1220*/  IADD3 R6, PT, PT, R6, 0x2, RZ ;  /* 0x0000000206067810 */ /* 0x000fe20007ffe0ff */
[----:B------:R-:W-:-:S06]  /*1230*/  IMAD.MOV.U32 R11, RZ, RZ, R0 ;  /* 0x000000ffff0b7224 */ /* 0x000fcc00078e0000 */
[----:B0-----:R-:W-:-:S10]  /*1240*/  DFMA R24, R10, R24, R8 ;  /* 0x000000180a18722b */ /* 0x001fd40000000008 */
[----:B------:R4:W0:Y:S02]  /*1250*/  F2I.F64.TRUNC R24, R24 ;  /* 0x0000001800187311 */ /* 0x000824000030d100 */
.L_x_13:
[----:B------:R-:W5:Y:S02]  /*1260*/  LDCU UR4, c[0x0][0x3a8] ;  /* 0x00007500ff0477ac */ /* 0x000f640008000800 */
[----:B-----5:R-:W-:-:S09]  /*1270*/  ULOP3.LUT UP0, URZ, UR4, 0x1, URZ, 0xc0, !UPT ;  /* 0x0000000104ff7892 */ /* 0x020fd2000f80c0ff */
[----:B------:R-:W-:Y:S05]  /*1280*/  BRA.U !UP0, `(.L_x_11) ;  /* 0x00000001083c7547 */ /* 0x000fea000b800000 */
[----:B--2---:R-:W2:Y:S02]  /*1290*/  LDC.64 R8, c[0x0][0x380] ;  /* 0x0000e000ff087b82 */ /* 0x004ea40000000a00 */
[----:B--2---:R-:W-:-:S06]  /*12a0*/  IMAD.WIDE.U32 R8, R6, 0x4, R8 ;  /* 0x0000000406087825 */ /* 0x004fcc00078e0008 */
[----:B------:R-:W2:Y:S01]  /*12b0*/  LDG.E R8, desc[UR8][R8.64] ;  /* 0x0000000808087981 */ /* 0x000ea2000c1e1900 */
[----:B------:R-:W5:Y:S01]  /*12c0*/  I2F.F64.U32 R10, R6 ;  /* 0x00000006000a7312 */ /* 0x000f620000201800 */
[----:B------:R-:W-:Y:S01]  /*12d0*/  MOV R5, 0x1320 ;  /* 0x0000132000057802 */ /* 0x000fe20000000f00 */
[----:B-----5:R-:W-:Y:S02]  /*12e0*/  IMAD.MOV.U32 R2, RZ, RZ, R10 ;  /* 0x000000ffff027224 */ /* 0x020fe400078e000a */
[----:B------:R-:W-:-:S04]  /*12f0*/  IMAD.MOV.U32 R0, RZ, RZ, R11 ;  /* 0x000000ffff007224 */ /* 0x000fc800078e000b */
[----:B--2---:R2:W0:Y:S03]  /*1300*/  I2F.F64 R26, R8 ;  /* 0x00000008001a7312 */ /* 0x0044260000201c00 */
[----:B01234-:R-:W-:Y:S05]  /*1310*/  CALL.REL.NOINC `($_Z11nqueen_cudaPiS_S_S_iii$__internal_accurate_pow) ;  /* 0x0000000000607944 */ /* 0x01ffea0003c00000 */
[----:B------:R-:W0:Y:S01]  /*1320*/  I2F.F64 R24, R24 ;  /* 0x0000001800187312 */ /* 0x000e220000201c00 */
[----:B------:R-:W-:-:S04]  /*1330*/  ISETP.NE.AND P0, PT, R6, RZ, PT ;  /* 0x000000ff0600720c */ /* 0x000fc80003f05270 */
[----:B------:R-:W-:Y:S02]  /*1340*/  FSEL R6, R2, RZ, P0 ;  /* 0x000000ff02067208 */ /* 0x000fe40000000000 */
[----:B------:R-:W-:-:S06]  /*1350*/  FSEL R7, R0, 1.875, P0 ;  /* 0x3ff0000000077808 */ /* 0x000fcc0000000000 */
[----:B0-----:R-:W-:-:S06]  /*1360*/  DFMA R26, R26, R6, R24 ;  /* 0x000000061a1a722b */ /* 0x001fcc0000000018 */
[----:B------:R0:W1:Y:S05]  /*1370*/  F2I.F64.TRUNC R24, R26 ;  /* 0x0000001a00187311 */ /* 0x00006a000030d100 */
.L_x_11:
[----:B------:R-:W5:Y:S01]  /*1380*/  LDC.64 R6, c[0x0][0x390] ;  /* 0x0000e400ff067b82 */ /* 0x000f620000000a00 */
[----:B------:R-:W-:Y:S02]  /*1390*/  IMAD.MOV.U32 R0, RZ, RZ, R3 ;  /* 0x000000ffff007224 */ /* 0x000fe400078e0003 */
[C---:B-----5:R-:W-:Y:S01]  /*13a0*/  IMAD.WIDE R6, R4.reuse, 0x4, R6 ;  /* 0x0000000404067825 */ /* 0x060fe200078e0206 */
[----:B------:R-:W-:-:S04]  /*13b0*/  IADD3 R4, PT, PT, R4, 0x1, RZ ;  /* 0x0000000104047810 */ /* 0x000fc80007ffe0ff */
[----:B01-3--:R3:W-:Y:S01]  /*13c0*/  STG.E desc[UR8][R6.64], R24 ;  /* 0x0000001806007986 */ /* 0x00b7e2000c101908 */
[----:B------:R-:W-:Y:S05]  /*13d0*/  BRA `(.L_x_8) ;  /* 0x00000000001c7947 */ /* 0x000fea0003800000 */
.L_x_6:
[----:B------:R-:W-:Y:S02]  /*13e0*/  ISETP.NE.AND P0, PT, R13, -0x1, PT ;  /* 0xffffffff0d00780c */ /* 0x000fe40003f05270 */
[----:B------:R-:W-:-:S11]  /*13f0*/  IADD3 R0, PT, PT, R0, -0x1, RZ ;  /* 0xffffffff00007810 */ /* 0x000fd60007ffe0ff */
[----:B------:R-:W0:Y:S01]  /*1400*/  @P0 LDC.64 R2, c[0x0][0x388] ;  /* 0x0000e200ff020b82 */ /* 0x000e220000000a00 */
[----:B------:R-:W-:Y:S02]  /*1410*/  @P0 IMAD.MOV.U32 R5, RZ, RZ, -0x1 ;  /* 0xffffffffff050424 */ /* 0x000fe400078e00ff */
[----:B0-----:R-:W-:-:S05]  /*1420*/  @P0 IMAD.WIDE R2, R13, 0x4, R2 ;  /* 0x000000040d020825 */ /* 0x001fca00078e0202 */
[----:B------:R0:W-:Y:S04]  /*1430*/  @P0 STG.E desc[UR8][R2.64], RZ ;  /* 0x000000ff02000986 */ /* 0x0001e8000c101908 */
[----:B------:R0:W-:Y:S02]  /*1440*/  @P0 STG.E desc[UR8][R6.64], R5 ;  /* 0x0000000506000986 */ /* 0x0001e4000c101908 */
.L_x_8:
[----:B------:R-:W-:-:S13]  /*1450*/  ISETP.GT.AND P0, PT, R0, -0x1, PT ;  /* 0xffffffff0000780c */ /* 0x000fda0003f04270 */
[----:B------:R-:W-:Y:S05]  /*1460*/  @P0 BRA `(.L_x_14) ;  /* 0xffffffec00cc0947 */ /* 0x000fea000383ffff */
.L_x_0:
[----:B012---:R-:W0:Y:S02]  /*1470*/  LDC.64 R2, c[0x0][0x398] ;  /* 0x0000e600ff027b82 */ /* 0x007e240000000a00 */
[----:B0-----:R-:W-:Y:S01]  /*1480*/  STG.E desc[UR8][R2.64], R4 ;  /* 0x0000000402007986 */ /* 0x001fe2000c101908 */
[----:B------:R-:W-:Y:S05]  /*1490*/  EXIT ;  /* 0x000000000000794d */ /* 0x000fea0003800000 */
        .type           $_Z11nqueen_cudaPiS_S_S_iii$__internal_accurate_pow,@function
        .size           $_Z11nqueen_cudaPiS_S_S_iii$__internal_accurate_pow,(.L_x_17 - $_Z11nqueen_cudaPiS_S_S_iii$__internal_accurate_pow)
$_Z11nqueen_cudaPiS_S_S_iii$__internal_accurate_pow:
[----:B------:R-:W0:Y:S01]  /*14a0*/  MUFU.RCP64H R15, 2.25 ;  /* 0x40020000000f7908 */ /* 0x000e220000001800 */
[----:B------:R-:W-:Y:S02]  /*14b0*/  HFMA2 R14, -RZ, RZ, 0, 0 ;  /* 0x00000000ff0e7431 */ /* 0x000fe400000001ff */
[----:B------:R-:W-:Y:S01]  /*14c0*/  IMAD.MOV.U32 R8, RZ, RZ, 0x0 ;  /* 0x00000000ff087424 */ /* 0x000fe200078e00ff */
[----:B------:R-:W-:Y:S01]  /*14d0*/  UMOV UR12, 0x7d2cafe2 ;  /* 0x7d2cafe2000c7882 */ /* 0x000fe20000000000 */
[----:B------:R-:W-:Y:S01]  /*14e0*/  IMAD.MOV.U32 R9, RZ, RZ, 0x40020000 ;  /* 0x40020000ff097424 */ /* 0x000fe200078e00ff */
[----:B------:R-:W-:Y:S01]  /*14f0*/  UMOV UR13, 0x3eb0f5ff ;  /* 0x3eb0f5ff000d7882 */ /* 0x000fe20000000000 */
[----:B------:R-:W-:Y:S02]  /*1500*/  IMAD.MOV.U32 R10, RZ, RZ, 0x41ad3b5a ;  /* 0x41ad3b5aff0a7424 */ /* 0x000fe400078e00ff */
[----:B------:R-:W-:Y:S02]  /*1510*/  IMAD.MOV.U32 R11, RZ, RZ, 0x3ed0f5d2 ;  /* 0x3ed0f5d2ff0b7424 */ /* 0x000fe400078e00ff */
[----:B0-----:R-:W-:-:S08]  /*1520*/  DFMA R8, R14, -R8, 1 ;  /* 0x3ff000000e08742b */ /* 0x001fd00000000808 */
[----:B------:R-:W-:-:S08]  /*1530*/  DFMA R8, R8, R8, R8 ;  /* 0x000000080808722b */ /* 0x000fd00000000008 */
[----:B------:R-:W-:-:S08]  /*1540*/  DFMA R14, R14, R8, R14 ;  /* 0x000000080e0e722b */ /* 0x000fd0000000000e */
[----:B------:R-:W-:-:S08]  /*1550*/  DMUL R8, R14, 0.25 ;  /* 0x3fd000000e087828 */ /* 0x000fd00000000000 */
[----:B------:R-:W-:-:S08]  /*1560*/  DFMA R8, R14, 0.25, R8 ;  /* 0x3fd000000e08782b */ /* 0x000fd00000000008 */
[C---:B------:R-:W-:Y:S02]  /*1570*/  DMUL R20, R8.reuse, R8 ;  /* 0x0000000808147228 */ /* 0x040fe40000000000 */
[----:B------:R-:W-:-:S06]  /*1580*/  DADD R12, -R8, 0.25 ;  /* 0x3fd00000080c7429 */ /* 0x000fcc0000000100 */
[----:B------:R-:W-:Y:S01]  /*1590*/  DFMA R10, R20, UR12, R10 ;  /* 0x0000000c140a7c2b */ /* 0x000fe2000800000a */
[----:B------:R-:W-:Y:S01]  /*15a0*/  UMOV UR12, 0x75488a3f ;  /* 0x75488a3f000c7882 */ /* 0x000fe20000000000 */
[----:B------:R-:W-:Y:S01]  /*15b0*/  UMOV UR13, 0x3ef3b20a ;  /* 0x3ef3b20a000d7882 */ /* 0x000fe20000000000 */
[----:B------:R-:W-:-:S05]  /*15c0*/  DADD R12, R12, R12 ;  /* 0x000000000c0c7229 */ /* 0x000fca000000000c */
[----:B------:R-:W-:Y:S01]  /*15d0*/  DFMA R18, R20, R10, UR12 ;  /* 0x0000000c14127e2b */ /* 0x000fe2000800000a */
[----:B------:R-:W-:Y:S01]  /*15e0*/  UMOV UR12, 0xe4faecd5 ;  /* 0xe4faecd5000c7882 */ /* 0x000fe20000000000 */
[----:B------:R-:W-:Y:S01]  /*15f0*/  UMOV UR13, 0x3f1745cd ;  /* 0x3f1745cd000d7882 */ /* 0x000fe20000000000 */
[----:B------:R-:W-:-:S05]  /*1600*/  DFMA R12, -R8, 0.25, R12 ;  /* 0x3fd00000080c782b */ /* 0x000fca000000010c */
[----:B------:R-:W-:Y:S01]  /*1610*/  DFMA R18, R20, R18, UR12 ;  /* 0x0000000c14127e2b */ /* 0x000fe20008000012 */
[----:B------:R-:W-:Y:S01]  /*1620*/  UMOV UR12, 0x258a578b ;  /* 0x258a578b000c7882 */ /* 0x000fe20000000000 */
[----:B------:R-:W-:Y:S01]  /*1630*/  UMOV UR13, 0x3f3c71c7 ;  /* 0x3f3c71c7000d7882 */ /* 0x000fe20000000000 */
[----:B------:R-:W-:Y:S02]  /*1640*/  DMUL R12, R14, R12 ;  /* 0x0000000c0e0c7228 */ /* 0x000fe40000000000 */
[----:B------:R-:W-:-:S03]  /*1650*/  DMUL R14, R8, R8 ;  /* 0x00000008080e7228 */ /* 0x000fc60000000000 */
[----:B------:R-:W-:Y:S01]  /*1660*/  DFMA R18, R20, R18, UR12 ;  /* 0x0000000c14127e2b */ /* 0x000fe20008000012 */
[----:B------:R-:W-:Y:S01]  /*1670*/  UMOV UR12, 0x9242b910 ;  /* 0x9242b910000c7882 */ /* 0x000fe20000000000 */
[----:B------:R-:W-:-:S06]  /*1680*/  UMOV UR13, 0x3f624924 ;  /* 0x3f624924000d7882 */ /* 0x000fcc0000000000 */
[----:B------:R-:W-:Y:S01]  /*1690*/  DFMA R18, R20, R18, UR12 ;  /* 0x0000000c14127e2b */ /* 0x000fe20008000012 */
[----:B------:R-:W-:Y:S01]  /*16a0*/  UMOV UR12, 0x99999dfb ;  /* 0x99999dfb000c7882 */ /* 0x000fe20000000000 */
[----:B------:R-:W-:-:S06]  /*16b0*/  UMOV UR13, 0x3f899999 ;  /* 0x3f899999000d7882 */ /* 0x000fcc0000000000 */
[----:B------:R-:W-:Y:S01]  /*16c0*/  DFMA R18, R20, R18, UR12 ;  /* 0x0000000c14127e2b */ /* 0x000fe20008000012 */
[----:B------:R-:W-:Y:S01]  /*16d0*/  UMOV UR12, 0x55555555 ;  /* 0x55555555000c7882 */ /* 0x000fe20000000000 */
[----:B------:R-:W-:-:S06]  /*16e0*/  UMOV UR13, 0x3fb55555 ;  /* 0x3fb55555000d7882 */ /* 0x000fcc0000000000 */
[----:B------:R-:W-:-:S08]  /*16f0*/  DFMA R10, R20, R18, UR12 ;  /* 0x0000000c140a7e2b */ /* 0x000fd00008000012 */
[----:B------:R-:W-:Y:S01]  /*1700*/  DADD R16, -R10, UR12 ;  /* 0x0000000c0a107e29 */ /* 0x000fe20008000100 */
[----:B------:R-:W-:Y:S01]  /*1710*/  UMOV UR12, 0xb9e7b0 ;  /* 0x00b9e7b0000c7882 */ /* 0x000fe20000000000 */
[----:B------:R-:W-:-:S06]  /*1720*/  UMOV UR13, 0x3c46a4cb ;  /* 0x3c46a4cb000d7882 */ /* 0x000fcc0000000000 */
[----:B------:R-:W-:Y:S02]  /*1730*/  DFMA R16, R20, R18, R16 ;  /* 0x000000121410722b */ /* 0x000fe40000000010 */
[----:B------:R-:W-:Y:S01]  /*1740*/  DFMA R20, R8, R8, -R14 ;  /* 0x000000080814722b */ /* 0x000fe2000000080e */
[----:B------:R-:W-:Y:S01]  /*1750*/  IADD3 R19, PT, PT, R13, 0x100000, RZ ;  /* 0x001000000d137810 */ /* 0x000fe20007ffe0ff */
[----:B------:R-:W-:-:S04]  /*1760*/  IMAD.MOV.U32 R18, RZ, RZ, R12 ;  /* 0x000000ffff127224 */ /* 0x000fc800078e000c */
[----:B------:R-:W-:Y:S01]  /*1770*/  DADD R16, R16, -UR12 ;  /* 0x8000000c10107e29 */ /* 0x000fe20008000000 */
[----:B------:R-:W-:Y:S01]  /*1780*/  UMOV UR12, 0x0 ;  /* 0x00000000000c7882 */ /* 0x000fe20000000000 */
[C---:B------:R-:W-:Y:S01]  /*1790*/  DFMA R18, R8.reuse, R18, R20 ;  /* 0x000000120812722b */ /* 0x040fe20000000014 */
[----:B------:R-:W-:Y:S01]  /*17a0*/  UMOV UR13, 0x40080000 ;  /* 0x40080000000d7882 */ /* 0x000fe20000000000 */
[----:B------:R-:W-:-:S08]  /*17b0*/  DMUL R20, R8, R14 ;  /* 0x0000000e08147228 */ /* 0x000fd00000000000 */
[----:B------:R-:W-:-:S08]  /*17c0*/  DFMA R22, R8, R14, -R20 ;  /* 0x0000000e0816722b */ /* 0x000fd00000000814 */
[----:B------:R-:W-:Y:S02]  /*17d0*/  DFMA R22, R12, R14, R22 ;  /* 0x0000000e0c16722b */ /* 0x000fe40000000016 */
[----:B------:R-:W-:-:S06]  /*17e0*/  DADD R14, R10, R16 ;  /* 0x000000000a0e7229 */ /* 0x000fcc0000000010 */
[----:B------:R-:W-:Y:S02]  /*17f0*/  DFMA R18, R8, R18, R22 ;  /* 0x000000120812722b */ /* 0x000fe40000000016 */
[----:B------:R-:W-:-:S08]  /*1800*/  DADD R22, R10, -R14 ;  /* 0x000000000a167229 */ /* 0x000fd0000000080e */
[----:B------:R-:W-:Y:S02]  /*1810*/  DADD R22, R16, R22 ;  /* 0x0000000010167229 */ /* 0x000fe40000000016 */
[----:B------:R-:W-:-:S08]  /*1820*/  DMUL R16, R14, R20 ;  /* 0x000000140e107228 */ /* 0x000fd00000000000 */
[----:B------:R-:W-:-:S08]  /*1830*/  DFMA R10, R14, R20, -R16 ;  /* 0x000000140e0a722b */ /* 0x000fd00000000810 */
[----:B------:R-:W-:-:S08]  /*1840*/  DFMA R10, R14, R18, R10 ;  /* 0x000000120e0a722b */ /* 0x000fd0000000000a */
[----:B------:R-:W-:-:S08]  /*1850*/  DFMA R22, R22, R20, R10 ;  /* 0x000000141616722b */ /* 0x000fd0000000000a */
[----:B------:R-:W-:-:S08]  /*1860*/  DADD R14, R16, R22 ;  /* 0x00000000100e7229 */ /* 0x000fd00000000016 */
[--C-:B------:R-:W-:Y:S02]  /*1870*/  DADD R10, R8, R14.reuse ;  /* 0x00000000080a7229 */ /* 0x100fe4000000000e */
[----:B------:R-:W-:-:S06]  /*1880*/  DADD R16, R16, -R14 ;  /* 0x0000000010107229 */ /* 0x000fcc000000080e */
[----:B------:R-:W-:Y:S02]  /*1890*/  DADD R8, R8, -R10 ;  /* 0x0000000008087229 */ /* 0x000fe4000000080a */
[----:B------:R-:W-:-:S06]  /*18a0*/  DADD R16, R22, R16 ;  /* 0x0000000016107229 */ /* 0x000fcc0000000010 */
[----:B------:R-:W-:Y:S01]  /*18b0*/  DADD R8, R14, R8 ;  /* 0x000000000e087229 */ /* 0x000fe20000000008 */
[----:B------:R-:W-:Y:S01]  /*18c0*/  IMAD.MOV.U32 R14, RZ, RZ, -0x105c611 ;  /* 0xfefa39efff0e7424 */ /* 0x000fe200078e00ff */
[----:B------:R-:W-:-:S06]  /*18d0*/  MOV R15, 0x3fe62e42 ;  /* 0x3fe62e42000f7802 */ /* 0x000fcc0000000f00 */
[----:B------:R-:W-:-:S08]  /*18e0*/  DADD R16, R16, R8 ;  /* 0x0000000010107229 */ /* 0x000fd00000000008 */
[----:B------:R-:W-:Y:S01]  /*18f0*/  DADD R16, R12, R16 ;  /* 0x000000000c107229 */ /* 0x000fe20000000010 */
[----:B------:R-:W-:Y:S02]  /*1900*/  IMAD.MOV.U32 R12, RZ, RZ, -0x105c611 ;  /* 0xfefa39efff0c7424 */ /* 0x000fe400078e00ff */
[----:B------:R-:W-:-:S05]  /*1910*/  IMAD.MOV.U32 R13, RZ, RZ, 0x3fe62e42 ;  /* 0x3fe62e42ff0d7424 */ /* 0x000fca00078e00ff */
[----:B------:R-:W-:-:S08]  /*1920*/  DADD R8, R10, R16 ;  /* 0x000000000a087229 */ /* 0x000fd00000000010 */
[--C-:B------:R-:W-:Y:S02]  /*1930*/  DFMA R14, R14, UR12, R8.reuse ;  /* 0x0000000c0e0e7c2b */ /* 0x100fe40008000008 */
[----:B------:R-:W-:-:S06]  /*1940*/  DADD R18, R10, -R8 ;  /* 0x000000000a127229 */ /* 0x000fcc0000000808 */
[----:B------:R-:W-:Y:S02]  /*1950*/  DFMA R10, -R12, 3, R14 ;  /* 0x400800000c0a782b */ /* 0x000fe4000000010e */
[----:B------:R-:W-:-:S06]  /*1960*/  DADD R18, R16, R18 ;  /* 0x0000000010127229 */ /* 0x000fcc0000000012 */
[----:B------:R-:W-:Y:S01]  /*1970*/  DADD R10, -R8, R10 ;  /* 0x00000000080a7229 */ /* 0x000fe2000000010a */
[C---:B------:R-:W-:Y:S01]  /*1980*/  IMAD.SHL.U32 R8, R0.reuse, 0x2, RZ ;  /* 0x0000000200087824 */ /* 0x040fe200078e00ff */
[----:B------:R-:W-:-:S04]  /*1990*/  LOP3.LUT R9, R0, 0xff0fffff, RZ, 0xc0, !PT ;  /* 0xff0fffff00097812 */ /* 0x000fc800078ec0ff */
[----:B------:R-:W-:Y:S02]  /*19a0*/  ISETP.GT.U32.AND P0, PT, R8, -0x2000001, PT ;  /* 0xfdffffff0800780c */ /* 0x000fe40003f04070 */
[----:B------:R-:W-:Y:S01]  /*19b0*/  DADD R18, R18, -R10 ;  /* 0x0000000012127229 */ /* 0x000fe2000000080a */
[----:B------:R-:W-:Y:S01]  /*19c0*/  MOV R8, R2 ;  /* 0x0000000200087202 */ /* 0x000fe20000000f00 */
[----:B------:R-:W-:Y:S01]  /*19d0*/  IMAD.MOV.U32 R11, RZ, RZ, 0x3c7abc9e ;  /* 0x3c7abc9eff0b7424 */ /* 0x000fe200078e00ff */
[----:B------:R-:W-:Y:S02]  /*19e0*/  MOV R10, 0x3b39803f ;  /* 0x3b39803f000a7802 */ /* 0x000fe40000000f00 */
[----:B------:R-:W-:-:S04]  /*19f0*/  SEL R9, R9, R0, P0 ;  /* 0x0000000009097207 */ /* 0x000fc80000000000 */
[----:B------:R-:W-:Y:S01]  /*1a00*/  DFMA R10, R10, UR12, R18 ;  /* 0x0000000c0a0a7c2b */ /* 0x000fe20008000012 */
[----:B------:R-:W-:Y:S01]  /*1a10*/  UMOV UR12, 0x3b39803f ;  /* 0x3b39803f000c7882 */ /* 0x000fe20000000000 */
[----:B------:R-:W-:-:S06]  /*1a20*/  UMOV UR13, 0x3c7abc9e ;  /* 0x3c7abc9e000d7882 */ /* 0x000fcc0000000000 */
[----:B------:R-:W-:-:S08]  /*1a30*/  DADD R16, R14, R10 ;  /* 0x000000000e107229 */ /* 0x000fd0000000000a */
[----:B------:R-:W-:Y:S02]  /*1a40*/  DADD R14, R14, -R16 ;  /* 0x000000000e0e7229 */ /* 0x000fe40000000810 */
[----:B------:R-:W-:-:S06]  /*1a50*/  DMUL R18, R16, R8 ;  /* 0x0000000810127228 */ /* 0x000fcc0000000000 */
[----:B------:R-:W-:Y:S02]  /*1a60*/  DADD R14, R10, R14 ;  /* 0x000000000a0e7229 */ /* 0x000fe4000000000e */
[----:B------:R-:W-:Y:S01]  /*1a70*/  DFMA R16, R16, R8, -R18 ;  /* 0x000000081010722b */ /* 0x000fe20000000812 */
[----:B------:R-:W-:Y:S02]  /*1a80*/  IMAD.MOV.U32 R10, RZ, RZ, 0x652b82fe ;  /* 0x652b82feff0a7424 */ /* 0x000fe400078e00ff */
[----:B------:R-:W-:-:S05]  /*1a90*/  IMAD.MOV.U32 R11, RZ, RZ, 0x3ff71547 ;  /* 0x3ff71547ff0b7424 */ /* 0x000fca00078e00ff */
[----:B------:R-:W-:-:S08]  /*1aa0*/  DFMA R16, R14, R8, R16 ;  /* 0x000000080e10722b */ /* 0x000fd00000000010 */
[----:B------:R-:W-:-:S08]  /*1ab0*/  DADD R14, R18, R16 ;  /* 0x00000000120e7229 */ /* 0x000fd00000000010 */
[----:B------:R-:W-:Y:S02]  /*1ac0*/  DFMA R10, R14, R10, 6.75539944105574400000e+15 ;  /* 0x433800000e0a742b */ /* 0x000fe4000000000a */
[----:B------:R-:W-:-:S06]  /*1ad0*/  FSETP.GEU.AND P0, PT, |R15|, 4.1917929649353027344, PT ;  /* 0x4086232b0f00780b */ /* 0x000fcc0003f0e200 */
[----:B------:R-:W-:-:S08]  /*1ae0*/  DADD R8, R10, -6.75539944105574400000e+15 ;  /* 0xc33800000a087429 */ /* 0x000fd00000000000 */
[----:B------:R-:W-:-:S08]  /*1af0*/  DFMA R12, R8, -R12, R14 ;  /* 0x8000000c080c722b */ /* 0x000fd0000000000e */
[----:B------:R-:W-:Y:S01]  /*1b00*/  DFMA R12, R8, -UR12, R12 ;  /* 0x8000000c080c7c2b */ /* 0x000fe2000800000c */
[----:B------:R-:W-:Y:S01]  /*1b10*/  UMOV UR12, 0x69ce2bdf ;  /* 0x69ce2bdf000c7882 */ /* 0x000fe20000000000 */
[----:B------:R-:W-:Y:S01]  /*1b20*/  MOV R8, 0xfca213ea ;  /* 0xfca213ea00087802 */ /* 0x000fe20000000f00 */
[----:B------:R-:W-:Y:S01]  /*1b30*/  IMAD.MOV.U32 R9, RZ, RZ, 0x3e928af3 ;  /* 0x3e928af3ff097424 */ /* 0x000fe200078e00ff */
[----:B------:R-:W-:-:S05]  /*1b40*/  UMOV UR13, 0x3e5ade15 ;  /* 0x3e5ade15000d7882 */ /* 0x000fca0000000000 */
[----:B------:R-:W-:Y:S01]  /*1b50*/  DFMA R8, R12, UR12, R8 ;  /* 0x0000000c0c087c2b */ /* 0x000fe20008000008 */
        /* <DEDUP_REMOVED lines=24> */
[----:B------:R-:W-:-:S08]  /*1ce0*/  DFMA R8, R12, R8, 1 ;  /* 0x3ff000000c08742b */ /* 0x000fd00000000008 */
[----:B------:R-:W-:Y:S02]  /*1cf0*/  DFMA R8, R12, R8, 1 ;  /* 0x3ff000000c08742b */ /* 0x000fe40000000008 */
[----:B------:R-:W-:-:S08]  /*1d00*/  DADD R12, R18, -R14 ;  /* 0x00000000120c7229 */ /* 0x000fd0000000080e */
[----:B------:R-:W-:Y:S01]  /*1d10*/  DADD R12, R16, R12 ;  /* 0x00000000100c7229 */ /* 0x000fe2000000000c */
[----:B------:R-:W-:Y:S01]  /*1d20*/  IMAD R17, R10, 0x100000, R9 ;  /* 0x001000000a117824 */ /* 0x000fe200078e0209 */
[----:B------:R-:W-:Y:S01]  /*1d30*/  MOV R16, R8 ;  /* 0x0000000800107202 */ /* 0x000fe20000000f00 */
[----:B------:R-:W-:Y:S08]  /*1d40*/  @!P0 BRA `(.L_x_15) ;  /* 0x0000000000348947 */ /* 0x000ff00003800000 */
[----:B------:R-:W-:Y:S01]  /*1d50*/  FSETP.GEU.AND P1, PT, |R15|, 4.2275390625, PT ;  /* 0x408748000f00780b */ /* 0x000fe20003f2e200 */
[C---:B------:R-:W-:Y:S02]  /*1d60*/  DADD R16, R14.reuse, +INF ;  /* 0x7ff000000e107429 */ /* 0x040fe40000000000 */
[----:B------:R-:W-:-:S08]  /*1d70*/  DSETP.GEU.AND P0, PT, R14, RZ, PT ;  /* 0x000000ff0e00722a */ /* 0x000fd00003f0e000 */
[----:B------:R-:W-:Y:S02]  /*1d80*/  FSEL R16, R16, RZ, P0 ;  /* 0x000000ff10107208 */ /* 0x000fe40000000000 */
[----:B------:R-:W-:Y:S01]  /*1d90*/  FSEL R17, R17, RZ, P0 ;  /* 0x000000ff11117208 */ /* 0x000fe20000000000 */
[----:B------:R-:W-:Y:S06]  /*1da0*/  @P1 BRA `(.L_x_15) ;  /* 0x00000000001c1947 */ /* 0x000fec0003800000 */
[----:B------:R-:W-:Y:S02]  /*1db0*/  LEA.HI R2, R10, R10, RZ, 0x1 ;  /* 0x0000000a0a027211 */ /* 0x000fe400078f08ff */
[----:B------:R-:W-:Y:S02]  /*1dc0*/  MOV R16, RZ ;  /* 0x000000ff00107202 */ /* 0x000fe40000000f00 */
[----:B------:R-:W-:-:S05]  /*1dd0*/  SHF.R.S32.HI R2, RZ, 0x1, R2 ;  /* 0x00000001ff027819 */ /* 0x000fca0000011402 */
[----:B------:R-:W-:Y:S02]  /*1de0*/  IMAD.IADD R0, R10, 0x1, -R2 ;  /* 0x000000010a007824 */ /* 0x000fe400078e0a02 */
[----:B------:R-:W-:-:S03]  /*1df0*/  IMAD R9, R2, 0x100000, R9 ;  /* 0x0010000002097824 */ /* 0x000fc600078e0209 */
[----:B------:R-:W-:-:S06]  /*1e00*/  LEA R17, R0, 0x3ff00000, 0x14 ;  /* 0x3ff0000000117811 */ /* 0x000fcc00078ea0ff */
[----:B------:R-:W-:-:S11]  /*1e10*/  DMUL R16, R8, R16 ;  /* 0x0000001008107228 */ /* 0x000fd60000000000 */
.L_x_15:
[----:B------:R-:W-:Y:S01]  /*1e20*/  DFMA R12, R12, R16, R16 ;  /* 0x000000100c0c722b */ /* 0x000fe20000000010 */
[----:B------:R-:W-:Y:S01]  /*1e30*/  IMAD.MOV.U32 R8, RZ, RZ, R5 ;  /* 0x000000ffff087224 */ /* 0x000fe200078e0005 */
[----:B------:R-:W-:Y:S01]  /*1e40*/  DSETP.NEU.AND P0, PT, |R16|, +INF , PT ;  /* 0x7ff000001000742a */ /* 0x000fe20003f0d200 */
[----:B------:R-:W-:-:S07]  /*1e50*/  MOV R9, 0x0 ;  /* 0x0000000000097802 */ /* 0x000fce0000000f00 */
[----:B------:R-:W-:Y:S02]  /*1e60*/  FSEL R2, R16, R12, !P0 ;  /* 0x0000000c10027208 */ /* 0x000fe40004000000 */
[----:B------:R-:W-:Y:S01]  /*1e70*/  FSEL R0, R17, R13, !P0 ;  /* 0x0000000d11007208 */ /* 0x000fe20004000000 */
[----:B------:R-:W-:Y:S06]  /*1e80*/  RET.REL.NODEC R8 `(_Z11nqueen_cudaPiS_S_S_iii) ;  /* 0xffffffe0085c7950 */ /* 0x000fec0003c3ffff */
.L_x_16:
[----:B------:R-:W-:-:S00]  /*1e90*/  BRA `(.L_x_16) ;  /* 0xfffffffc00fc7947 */ /* 0x000fc0000383ffff */
[----:B------:R-:W-:-:S00]  /*1ea0*/  NOP ;  /* 0x0000000000007918 */ /* 0x000fc00000000000 */
        /* <DEDUP_REMOVED lines=13> */
.L_x_17:


//--------------------- .nv.shared.reserved.0     --------------------------
	.section	.nv.shared.reserved.0,"aw",@nobits
	.weak		__nv_reservedSMEM_offset_0_alias
	.size		__nv_reservedSMEM_offset_0_alias, 0, 64
	.other		__nv_reservedSMEM_offset_0_alias,@"STO_CUDA_RESERVED_SHARED STV_DEFAULT"
__nv_reservedSMEM_offset_0_alias:
	.zero		0
	.zero		64


//--------------------- .nv.constant0._Z11nqueen_cudaPiS_S_S_iii --------------------------
	.section	.nv.constant0._Z11nqueen_cudaPiS_S_S_iii,"a",@progbits
	.sectionflags	@""
	.align	4
.nv.constant0._Z11nqueen_cudaPiS_S_S_iii:
	.zero		940


//--------------------- SYMBOLS --------------------------

	.type		.nv.reservedSmem.offset0,@object
	.size		.nv.reservedSmem.offset0,0x4
